def matmul_kernel(
    a_ptr,
    b_ptr,
    c_ptr,
    M,
    N,
    K,
    stride_am,
    stride_ak,
    stride_bk,
    stride_bn,
    stride_cm,
    stride_cn,
    BLOCK_M: tl.constexpr,
    BLOCK_N: tl.constexpr,
    BLOCK_K: tl.constexpr,
    GROUP_M: tl.constexpr,
):
    pid = tl.program_id(axis=0)
    num_pid_m = tl.cdiv(M, BLOCK_M)
    num_pid_n = tl.cdiv(N, BLOCK_N)
    num_pid_in_group = GROUP_M * num_pid_n
    group_id = pid // num_pid_in_group
    first_pid_m = group_id * GROUP_M
    group_size_m = min(num_pid_m - first_pid_m, GROUP_M)
    pid_m = first_pid_m + ((pid % num_pid_in_group) % group_size_m)
    pid_n = (pid % num_pid_in_group) // group_size_m

    offs_am = (pid_m * BLOCK_M + tl.arange(0, BLOCK_M)) % M
    offs_bn = (pid_n * BLOCK_N + tl.arange(0, BLOCK_N)) % N
    offs_k = tl.arange(0, BLOCK_K)
    a_ptrs = a_ptr + offs_am[:, None] * stride_am + offs_k[None, :] * stride_ak
    b_ptrs = b_ptr + offs_k[:, None] * stride_bk + offs_bn[None, :] * stride_bn

    acc = tl.zeros((BLOCK_M, BLOCK_N), dtype=tl.float32)
    for kk in range(0, tl.cdiv(K, BLOCK_K)):
        a = tl.load(a_ptrs, mask=offs_k[None, :] < K - kk * BLOCK_K, other=0.0)
        b = tl.load(b_ptrs, mask=offs_k[:, None] < K - kk * BLOCK_K, other=0.0)
        acc = tl.dot(a, b, acc)
        a_ptrs += BLOCK_K * stride_ak
        b_ptrs += BLOCK_K * stride_bk

    c = acc.to(c_ptr.dtype.element_ty)
    offs_cm = pid_m * BLOCK_M + tl.arange(0, BLOCK_M)
    offs_cn = pid_n * BLOCK_N + tl.arange(0, BLOCK_N)
    c_ptrs = c_ptr + offs_cm[:, None] * stride_cm + offs_cn[None, :] * stride_cn
    mask = (offs_cm[:, None] < M) & (offs_cn[None, :] < N)
    tl.store(c_ptrs, c, mask=mask)

# config = {"BLOCK_K": 32, "BLOCK_M": 512, "BLOCK_N": 128, "GROUP_M": 8, "arch": "sm_90", "dtype": "fp16", "num_ctas": 1, "num_stages": 2, "num_warps": 8}
# arch = sm_90


// ===== COMPILED SASS (sm_90a) =====

	.target	sm_90a

	.elftype	@"ET_EXEC"


//--------------------- .note.nv.tkinfo           --------------------------
	.section	.note.nv.tkinfo,"",@"SHT_NOTE"
	.sectionflags	@"SHF_NOTE_NV_TKINFO"
	.tkinfo
        /*0018*/ 	.word	0x00000002
        /*0030*/ 	.string	""
        /*0030*/ 	.string	"ptxas"
        /*0030*/ 	.string	"Cuda compilation tools, release 13.0, V13.0.88"
        /*0030*/ 	.string	"Build cuda_13.0.r13.0/compiler.36424714_0"
        /*0030*/ 	.string	"-v  -suppress-debug-info  -lineinfo  -arch sm_90a "



//--------------------- .note.nv.cuinfo           --------------------------
	.section	.note.nv.cuinfo,"",@"SHT_NOTE"
	.sectionflags	@"SHF_NOTE_NV_CUINFO"
        /*0018*/ 	.short	0x0002
        /*001a*/ 	.short	0x005a
        /*001c*/ 	.short	0x0082
	.zero		2


//--------------------- .nv.info                  --------------------------
	.section	.nv.info,"",@"SHT_CUDA_INFO"
	.align	4


	//----- nvinfo : EIATTR_REGCOUNT
	.align		4
        /*0000*/ 	.byte	0x04, 0x2f
        /*0002*/ 	.short	(.L_1 - .L_0)
	.align		4
.L_0:
        /*0004*/ 	.word	index@(matmul_kernel)
        /*0008*/ 	.word	0x000000ff


	//----- nvinfo : EIATTR_FRAME_SIZE
	.align		4
.L_1:
        /*000c*/ 	.byte	0x04, 0x11
        /*000e*/ 	.short	(.L_3 - .L_2)
	.align		4
.L_2:
        /*0010*/ 	.word	index@(matmul_kernel)
        /*0014*/ 	.word	0x00000458


	//----- nvinfo : EIATTR_MIN_STACK_SIZE
	.align		4
.L_3:
        /*0018*/ 	.byte	0x04, 0x12
        /*001a*/ 	.short	(.L_5 - .L_4)
	.align		4
.L_4:
        /*001c*/ 	.word	index@(matmul_kernel)
        /*0020*/ 	.word	0x00000458
.L_5:


//--------------------- .nv.compat                --------------------------
	.section	.nv.compat,"",@"SHT_CUDA_COMPAT_INFO"
	.align	4
        /*0000*/ 	.byte	0x02, 0x09, 0x01, 0x00, 0x02, 0x02, 0x04, 0x00, 0x02, 0x05, 0x05, 0x00, 0x03, 0x07, 0x01, 0x01
        /*0010*/ 	.byte	0x02, 0x03, 0x00, 0x00, 0x02, 0x06, 0x01, 0x00, 0x04, 0x0b, 0x08, 0x00, 0x00, 0x00, 0x00, 0x00
        /*0020*/ 	.byte	0x00, 0x00, 0x00, 0x00


//--------------------- .nv.info.matmul_kernel    --------------------------
	.section	.nv.info.matmul_kernel,"",@"SHT_CUDA_INFO"
	.sectionflags	@""
	.align	4


	//----- nvinfo : EIATTR_CUDA_API_VERSION
	.align		4
        /*0000*/ 	.byte	0x04, 0x37
        /*0002*/ 	.short	(.L_7 - .L_6)
.L_6:
        /*0004*/ 	.word	0x00000082


	//----- nvinfo : EIATTR_KPARAM_INFO
	.align		4
.L_7:
        /*0008*/ 	.byte	0x04, 0x17
        /*000a*/ 	.short	(.L_9 - .L_8)
.L_8:
        /*000c*/ 	.word	0x00000000
        /*0010*/ 	.short	0x000d
        /*0012*/ 	.short	0x0048
        /*0014*/ 	.byte	0x00, 0xf4, 0x21, 0x00


	//----- nvinfo : EIATTR_KPARAM_INFO
	.align		4
.L_9:
        /*0018*/ 	.byte	0x04, 0x17
        /*001a*/ 	.short	(.L_11 - .L_10)
.L_10:
        /*001c*/ 	.word	0x00000000
        /*0020*/ 	.short	0x000c
        /*0022*/ 	.short	0x0040
        /*0024*/ 	.byte	0x00, 0xf4, 0x21, 0x00


	//----- nvinfo : EIATTR_KPARAM_INFO
	.align		4
.L_11:
        /*0028*/ 	.byte	0x04, 0x17
        /*002a*/ 	.short	(.L_13 - .L_12)
.L_12:
        /*002c*/ 	.word	0x00000000
        /*0030*/ 	.short	0x000b
        /*0032*/ 	.short	0x0038
        /*0034*/ 	.byte	0x00, 0xf0, 0x11, 0x00


	//----- nvinfo : EIATTR_KPARAM_INFO
	.align		4
.L_13:
        /*0038*/ 	.byte	0x04, 0x17
        /*003a*/ 	.short	(.L_15 - .L_14)
.L_14:
        /*003c*/ 	.word	0x00000000
        /*0040*/ 	.short	0x000a
        /*0042*/ 	.short	0x0034
        /*0044*/ 	.byte	0x00, 0xf0, 0x11, 0x00


	//----- nvinfo : EIATTR_KPARAM_INFO
	.align		4
.L_15:
        /*0048*/ 	.byte	0x04, 0x17
        /*004a*/ 	.short	(.L_17 - .L_16)
.L_16:
        /*004c*/ 	.word	0x00000000
        /*0050*/ 	.short	0x0009
        /*0052*/ 	.short	0x0030
        /*0054*/ 	.byte	0x00, 0xf0, 0x11, 0x00


	//----- nvinfo : EIATTR_KPARAM_INFO
	.align		4
.L_17:
        /*0058*/ 	.byte	0x04, 0x17
        /*005a*/ 	.short	(.L_19 - .L_18)
.L_18:
        /*005c*/ 	.word	0x00000000
        /*0060*/ 	.short	0x0008
        /*0062*/ 	.short	0x002c
        /*0064*/ 	.byte	0x00, 0xf0, 0x11, 0x00


	//----- nvinfo : EIATTR_KPARAM_INFO
	.align		4
.L_19:
        /*0068*/ 	.byte	0x04, 0x17
        /*006a*/ 	.short	(.L_21 - .L_20)
.L_20:
        /*006c*/ 	.word	0x00000000
        /*0070*/ 	.short	0x0007
        /*0072*/ 	.short	0x0028
        /*0074*/ 	.byte	0x00, 0xf0, 0x11, 0x00


	//----- nvinfo : EIATTR_KPARAM_INFO
	.align		4
.L_21:
        /*0078*/ 	.byte	0x04, 0x17
        /*007a*/ 	.short	(.L_23 - .L_22)
.L_22:
        /*007c*/ 	.word	0x00000000
        /*0080*/ 	.short	0x0006
        /*0082*/ 	.short	0x0024
        /*0084*/ 	.byte	0x00, 0xf0, 0x11, 0x00


	//----- nvinfo : EIATTR_KPARAM_INFO
	.align		4
.L_23:
        /*0088*/ 	.byte	0x04, 0x17
        /*008a*/ 	.short	(.L_25 - .L_24)
.L_24:
        /*008c*/ 	.word	0x00000000
        /*0090*/ 	.short	0x0005
        /*0092*/ 	.short	0x0020
        /*0094*/ 	.byte	0x00, 0xf0, 0x11, 0x00


	//----- nvinfo : EIATTR_KPARAM_INFO
	.align		4
.L_25:
        /*0098*/ 	.byte	0x04, 0x17
        /*009a*/ 	.short	(.L_27 - .L_26)
.L_26:
        /*009c*/ 	.word	0x00000000
        /*00a0*/ 	.short	0x0004
        /*00a2*/ 	.short	0x001c
        /*00a4*/ 	.byte	0x00, 0xf0, 0x11, 0x00


	//----- nvinfo : EIATTR_KPARAM_INFO
	.align		4
.L_27:
        /*00a8*/ 	.byte	0x04, 0x17
        /*00aa*/ 	.short	(.L_29 - .L_28)
.L_28:
        /*00ac*/ 	.word	0x00000000
        /*00b0*/ 	.short	0x0003
        /*00b2*/ 	.short	0x0018
        /*00b4*/ 	.byte	0x00, 0xf0, 0x11, 0x00


	//----- nvinfo : EIATTR_KPARAM_INFO
	.align		4
.L_29:
        /*00b8*/ 	.byte	0x04, 0x17
        /*00ba*/ 	.short	(.L_31 - .L_30)
.L_30:
        /*00bc*/ 	.word	0x00000000
        /*00c0*/ 	.short	0x0002
        /*00c2*/ 	.short	0x0010
        /*00c4*/ 	.byte	0x00, 0xf4, 0x21, 0x00


	//----- nvinfo : EIATTR_KPARAM_INFO
	.align		4
.L_31:
        /*00c8*/ 	.byte	0x04, 0x17
        /*00ca*/ 	.short	(.L_33 - .L_32)
.L_32:
        /*00cc*/ 	.word	0x00000000
        /*00d0*/ 	.short	0x0001
        /*00d2*/ 	.short	0x0008
        /*00d4*/ 	.byte	0x00, 0xf4, 0x21, 0x00


	//----- nvinfo : EIATTR_KPARAM_INFO
	.align		4
.L_33:
        /*00d8*/ 	.byte	0x04, 0x17
        /*00da*/ 	.short	(.L_35 - .L_34)
.L_34:
        /*00dc*/ 	.word	0x00000000
        /*00e0*/ 	.short	0x0000
        /*00e2*/ 	.short	0x0000
        /*00e4*/ 	.byte	0x00, 0xf4, 0x21, 0x00


	//----- nvinfo : EIATTR_SPARSE_MMA_MASK
	.align		4
.L_35:
        /*00e8*/ 	.byte	0x03, 0x50
        /*00ea*/ 	.short	0x0000


	//----- nvinfo : EIATTR_MAXREG_COUNT
	.align		4
        /*00ec*/ 	.byte	0x03, 0x1b
        /*00ee*/ 	.short	0x00ff


	//----- nvinfo : EIATTR_NUM_BARRIERS
	.align		4
        /*00f0*/ 	.byte	0x02, 0x4c
        /*00f2*/ 	.byte	0x01
	.zero		1


	//----- nvinfo : EIATTR_ANNOTATIONS
	.align		4
        /*00f4*/ 	.byte	0x04, 0x55
        /*00f6*/ 	.short	(.L_37 - .L_36)


	//   ....[0]....
.L_36:
        /*00f8*/ 	.word	0x00000001
        /*00fc*/ 	.byte	0xb0, 0x1f, 0x00, 0x00, 0x01, 0x00, 0x00, 0x00, 0x70, 0x20, 0x00, 0x00, 0x01, 0x00, 0x00, 0x00
        /* <DEDUP_REMOVED lines=203> */
        /*0dbc*/ 	.byte	0x50, 0x68, 0x00, 0x00


	//----- nvinfo : EIATTR_MERCURY_ISA_VERSION
	.align		4
.L_37:
        /*0dc0*/ 	.byte	0x03, 0x5f
        /*0dc2*/ 	.short	0x0101


	//----- nvinfo : EIATTR_EXIT_INSTR_OFFSETS
	.align		4
        /*0dc4*/ 	.byte	0x04, 0x1c
        /*0dc6*/ 	.short	(.L_39 - .L_38)


	//   ....[0]....
.L_38:
        /*0dc8*/ 	.word	0x0000e790


	//   ....[1]....
        /*0dcc*/ 	.word	0x0000e7c0


	//----- nvinfo : EIATTR_REQNTID
	.align		4
.L_39:
        /*0dd0*/ 	.byte	0x04, 0x10
        /*0dd2*/ 	.short	(.L_41 - .L_40)
.L_40:
        /*0dd4*/ 	.word	0x00000100
        /*0dd8*/ 	.word	0x00000001
        /*0ddc*/ 	.word	0x00000001


	//----- nvinfo : EIATTR_CBANK_PARAM_SIZE
	.align		4
.L_41:
        /*0de0*/ 	.byte	0x03, 0x19
        /*0de2*/ 	.short	0x0050


	//----- nvinfo : EIATTR_PARAM_CBANK
	.align		4
        /*0de4*/ 	.byte	0x04, 0x0a
        /*0de6*/ 	.short	(.L_43 - .L_42)
	.align		4
.L_42:
        /*0de8*/ 	.word	index@(.nv.constant0.matmul_kernel)
        /*0dec*/ 	.short	0x0210
        /*0dee*/ 	.short	0x0050


	//----- nvinfo : EIATTR_SW_WAR
	.align		4
.L_43:
        /*0df0*/ 	.byte	0x04, 0x36
        /*0df2*/ 	.short	(.L_45 - .L_44)
.L_44:
        /*0df4*/ 	.word	0x00000008
.L_45:


//--------------------- .nv.callgraph             --------------------------
	.section	.nv.callgraph,"",@"SHT_CUDA_CALLGRAPH"
	.align	4
	.sectionentsize	8
	.align		4
        /*0000*/ 	.word	0x00000000
	.align		4
        /*0004*/ 	.word	0xffffffff
	.align		4
        /*0008*/ 	.word	0x00000000
	.align		4
        /*000c*/ 	.word	0xfffffffe
	.align		4
        /*0010*/ 	.word	0x00000000
	.align		4
        /*0014*/ 	.word	0xfffffffd
	.align		4
        /*0018*/ 	.word	0x00000000
	.align		4
        /*001c*/ 	.word	0xfffffffc


//--------------------- .text.matmul_kernel       --------------------------
	.section	.text.matmul_kernel,"ax",@progbits
	.align	128
        .global         matmul_kernel
        .type           matmul_kernel,@function
        .size           matmul_kernel,(.L_x_3 - matmul_kernel)
        .other          matmul_kernel,@"STO_CUDA_ENTRY STV_DEFAULT"
matmul_kernel:
.text.matmul_kernel:
[----:B------:R-:W0:Y:S08]  /*0000*/  LDC R1, c[0x0][0x28] ;  /* 0x00000a00ff017b82 */ /* 0x000e300000000800 */
[----:B------:R-:W1:Y:S01]  /*0010*/  LDC.64 R24, c[0x0][0x228] ;  /* 0x00008a00ff187b82 */ /* 0x000e620000000a00 */
[----:B------:R-:W2:Y:S01]  /*0020*/  S2R R5, SR_CTAID.X ;  /* 0x0000000000057919 */ /* 0x000ea20000002500 */
[----:B------:R-:W-:Y:S01]  /*0030*/  UMOV UR12, 0x400 ;  /* 0x00000400000c7882 */ /* 0x000fe20000000000 */
[----:B------:R-:W-:Y:S01]  /*0040*/  ULDC.64 UR14, c[0x0][0x208] ;  /* 0x00008200000e7ab9 */ /* 0x000fe20000000a00 */
[----:B0-----:R-:W-:Y:S01]  /*0050*/  VIADD R1, R1, 0xfffffba8 ;  /* 0xfffffba801017836 */ /* 0x001fe20000000000 */
[----:B------:R-:W0:Y:S01]  /*0060*/  S2R R88, SR_TID.X ;  /* 0x0000000000587919 */ /* 0x000e220000002100 */
[----:B------:R-:W-:-:S02]  /*0070*/  CS2R R36, SRZ ;  /* 0x0000000000247805 */ /* 0x000fc4000001ff00 */
[----:B------:R-:W-:Y:S01]  /*0080*/  CS2R R38, SRZ ;  /* 0x0000000000267805 */ /* 0x000fe2000001ff00 */
[----:B------:R-:W3:Y:S01]  /*0090*/  S2UR UR4, SR_CgaCtaId ;  /* 0x00000000000479c3 */ /* 0x000ee20000008800 */
[----:B------:R-:W-:Y:S02]  /*00a0*/  CS2R R40, SRZ ;  /* 0x0000000000287805 */ /* 0x000fe4000001ff00 */
[----:B------:R-:W-:Y:S02]  /*00b0*/  CS2R R42, SRZ ;  /* 0x00000000002a7805 */ /* 0x000fe4000001ff00 */
[----:B------:R-:W-:Y:S02]  /*00c0*/  CS2R R144, SRZ ;  /* 0x0000000000907805 */ /* 0x000fe4000001ff00 */
[----:B------:R-:W-:Y:S02]  /*00d0*/  CS2R R146, SRZ ;  /* 0x0000000000927805 */ /* 0x000fe4000001ff00 */
[----:B------:R-:W-:-:S02]  /*00e0*/  CS2R R96, SRZ ;  /* 0x0000000000607805 */ /* 0x000fc4000001ff00 */
[----:B------:R-:W-:Y:S02]  /*00f0*/  CS2R R98, SRZ ;  /* 0x0000000000627805 */ /* 0x000fe4000001ff00 */
        /* <DEDUP_REMOVED lines=8> */
[----:B------:R-:W-:Y:S01]  /*0180*/  CS2R R132, SRZ ;  /* 0x0000000000847805 */ /* 0x000fe2000001ff00 */
[----:B-1----:R-:W-:Y:S01]  /*0190*/  VIADD R0, R25, 0x7f ;  /* 0x0000007f19007836 */ /* 0x002fe20000000000 */
[----:B------:R-:W-:Y:S02]  /*01a0*/  CS2R R134, SRZ ;  /* 0x0000000000867805 */ /* 0x000fe4000001ff00 */
[----:B------:R-:W-:-:S02]  /*01b0*/  CS2R R108, SRZ ;  /* 0x00000000006c7805 */ /* 0x000fc4000001ff00 */
[----:B------:R-:W-:Y:S02]  /*01c0*/  CS2R R110, SRZ ;  /* 0x00000000006e7805 */ /* 0x000fe4000001ff00 */
[----:B------:R-:W-:Y:S02]  /*01d0*/  CS2R R44, SRZ ;  /* 0x00000000002c7805 */ /* 0x000fe4000001ff00 */
[----:B------:R-:W-:Y:S02]  /*01e0*/  SHF.R.S32.HI R3, RZ, 0x1f, R0 ;  /* 0x0000001fff037819 */ /* 0x000fe40000011400 */
[----:B------:R-:W-:Y:S02]  /*01f0*/  CS2R R46, SRZ ;  /* 0x00000000002e7805 */ /* 0x000fe4000001ff00 */
[----:B------:R-:W-:Y:S01]  /*0200*/  CS2R R112, SRZ ;  /* 0x0000000000707805 */ /* 0x000fe2000001ff00 */
[----:B---3--:R-:W-:Y:S01]  /*0210*/  ULEA UR12, UR4, UR12, 0x18 ;  /* 0x0000000c040c7291 */ /* 0x008fe2000f8ec03f */
[----:B------:R-:W-:-:S02]  /*0220*/  LEA.HI R3, R3, R0, RZ, 0x7 ;  /* 0x0000000003037211 */ /* 0x000fc400078f38ff */
[----:B------:R-:W-:Y:S02]  /*0230*/  CS2R R114, SRZ ;  /* 0x0000000000727805 */ /* 0x000fe4000001ff00 */
[----:B--2---:R-:W-:Y:S02]  /*0240*/  IABS R8, R5 ;  /* 0x0000000500087213 */ /* 0x004fe40000000000 */
[----:B------:R-:W-:Y:S02]  /*0250*/  CS2R R48, SRZ ;  /* 0x0000000000307805 */ /* 0x000fe4000001ff00 */
[----:B------:R-:W-:Y:S02]  /*0260*/  SHF.R.S32.HI R3, RZ, 0x7, R3 ;  /* 0x00000007ff037819 */ /* 0x000fe40000011403 */
[----:B------:R-:W-:Y:S02]  /*0270*/  CS2R R50, SRZ ;  /* 0x0000000000327805 */ /* 0x000fe4000001ff00 */
[----:B------:R-:W-:-:S02]  /*0280*/  CS2R R116, SRZ ;  /* 0x0000000000747805 */ /* 0x000fc4000001ff00 */
[----:B------:R-:W-:Y:S02]  /*0290*/  CS2R R118, SRZ ;  /* 0x0000000000767805 */ /* 0x000fe4000001ff00 */
[----:B------:R-:W-:Y:S01]  /*02a0*/  CS2R R52, SRZ ;  /* 0x0000000000347805 */ /* 0x000fe2000001ff00 */
[----:B------:R-:W-:Y:S01]  /*02b0*/  IMAD.SHL.U32 R4, R3, 0x8, RZ ;  /* 0x0000000803047824 */ /* 0x000fe200078e00ff */
[----:B------:R-:W-:Y:S02]  /*02c0*/  CS2R R54, SRZ ;  /* 0x0000000000367805 */ /* 0x000fe4000001ff00 */
[----:B------:R-:W-:Y:S02]  /*02d0*/  CS2R R120, SRZ ;  /* 0x0000000000787805 */ /* 0x000fe4000001ff00 */
[----:B------:R-:W-:Y:S02]  /*02e0*/  CS2R R122, SRZ ;  /* 0x00000000007a7805 */ /* 0x000fe4000001ff00 */
[----:B------:R-:W-:-:S02]  /*02f0*/  CS2R R56, SRZ ;  /* 0x0000000000387805 */ /* 0x000fc4000001ff00 */
[-C--:B------:R-:W-:Y:S02]  /*0300*/  IABS R7, R4.reuse ;  /* 0x0000000400077213 */ /* 0x080fe40000000000 */
[----:B------:R-:W-:Y:S02]  /*0310*/  CS2R R58, SRZ ;  /* 0x00000000003a7805 */ /* 0x000fe4000001ff00 */
[----:B------:R-:W-:Y:S02]  /*0320*/  IABS R10, R4 ;  /* 0x00000004000a7213 */ /* 0x000fe40000000000 */
[----:B------:R-:W-:Y:S01]  /*0330*/  CS2R R124, SRZ ;  /* 0x00000000007c7805 */ /* 0x000fe2000001ff00 */
[----:B------:R-:W1:Y:S01]  /*0340*/  I2F.RP R0, R7 ;  /* 0x0000000700007306 */ /* 0x000e620000209400 */
        /* <DEDUP_REMOVED lines=13> */
[----:B------:R-:W-:Y:S01]  /*0420*/  CS2R R72, SRZ ;  /* 0x0000000000487805 */ /* 0x000fe2000001ff00 */
[----:B-1----:R-:W1:Y:S01]  /*0430*/  MUFU.RCP R0, R0 ;  /* 0x0000000000007308 */ /* 0x002e620000001000 */
        /* <DEDUP_REMOVED lines=11> */
[----:B-1----:R-:W-:Y:S02]  /*04f0*/  VIADD R2, R0, 0xffffffe ;  /* 0x0ffffffe00027836 */ /* 0x002fe40000000000 */
[----:B------:R-:W-:Y:S02]  /*0500*/  IMAD.MOV R0, RZ, RZ, -R10 ;  /* 0x000000ffff007224 */ /* 0x000fe400078e0a0a */
[----:B------:R1:W2:Y:S02]  /*0510*/  F2I.FTZ.U32.TRUNC.NTZ R3, R2 ;  /* 0x0000000200037305 */ /* 0x0002a4000021f000 */
[----:B-1----:R-:W-:-:S02]  /*0520*/  IMAD.MOV.U32 R2, RZ, RZ, RZ ;  /* 0x000000ffff027224 */ /* 0x002fc400078e00ff */
[----:B--2---:R-:W-:-:S04]  /*0530*/  IMAD.MOV R6, RZ, RZ, -R3 ;  /* 0x000000ffff067224 */ /* 0x004fc800078e0a03 */
[----:B------:R-:W-:Y:S02]  /*0540*/  IMAD R9, R6, R7, RZ ;  /* 0x0000000706097224 */ /* 0x000fe400078e02ff */
[----:B------:R-:W-:Y:S02]  /*0550*/  IMAD.MOV.U32 R6, RZ, RZ, R8 ;  /* 0x000000ffff067224 */ /* 0x000fe400078e0008 */
[----:B------:R-:W-:-:S06]  /*0560*/  IMAD.HI.U32 R3, R3, R9, R2 ;  /* 0x0000000903037227 */ /* 0x000fcc00078e0002 */
[----:B------:R-:W-:-:S04]  /*0570*/  IMAD.HI.U32 R3, R3, R6, RZ ;  /* 0x0000000603037227 */ /* 0x000fc800078e00ff */
[----:B------:R-:W-:-:S05]  /*0580*/  IMAD R0, R3, R0, R6 ;  /* 0x0000000003007224 */ /* 0x000fca00078e0206 */
[----:B------:R-:W-:-:S13]  /*0590*/  ISETP.GT.U32.AND P1, PT, R7, R0, PT ;  /* 0x000000000700720c */ /* 0x000fda0003f24070 */
[----:B------:R-:W-:Y:S02]  /*05a0*/  @!P1 IMAD.IADD R0, R0, 0x1, -R7 ;  /* 0x0000000100009824 */ /* 0x000fe400078e0a07 */
[----:B------:R-:W-:Y:S01]  /*05b0*/  @!P1 VIADD R3, R3, 0x1 ;  /* 0x0000000103039836 */ /* 0x000fe20000000000 */
[----:B------:R-:W-:Y:S02]  /*05c0*/  ISETP.NE.AND P1, PT, R4, RZ, PT ;  /* 0x000000ff0400720c */ /* 0x000fe40003f25270 */
[----:B------:R-:W-:Y:S02]  /*05d0*/  ISETP.GE.U32.AND P0, PT, R0, R7, PT ;  /* 0x000000070000720c */ /* 0x000fe40003f06070 */
[----:B------:R-:W-:-:S04]  /*05e0*/  LOP3.LUT R0, R5, R4, RZ, 0x3c, !PT ;  /* 0x0000000405007212 */ /* 0x000fc800078e3cff */
[----:B------:R-:W-:Y:S01]  /*05f0*/  ISETP.GE.AND P2, PT, R0, RZ, PT ;  /* 0x000000ff0000720c */ /* 0x000fe20003f46270 */
[----:B------:R-:W-:-:S06]  /*0600*/  VIADD R0, R24, 0x1ff ;  /* 0x000001ff18007836 */ /* 0x000fcc0000000000 */
[----:B------:R-:W-:-:S04]  /*0610*/  @P0 VIADD R3, R3, 0x1 ;  /* 0x0000000103030836 */ /* 0x000fc80000000000 */
[----:B------:R-:W-:Y:S01]  /*0620*/  IMAD.MOV.U32 R2, RZ, RZ, R3 ;  /* 0x000000ffff027224 */ /* 0x000fe200078e0003 */
[----:B------:R-:W-:-:S03]  /*0630*/  SHF.R.S32.HI R3, RZ, 0x1f, R0 ;  /* 0x0000001fff037819 */ /* 0x000fc60000011400 */
[----:B------:R-:W-:Y:S01]  /*0640*/  @!P2 IMAD.MOV R2, RZ, RZ, -R2 ;  /* 0x000000ffff02a224 */ /* 0x000fe200078e0a02 */
[----:B------:R-:W-:Y:S02]  /*0650*/  @!P1 LOP3.LUT R2, RZ, R4, RZ, 0x33, !PT ;  /* 0x00000004ff029212 */ /* 0x000fe400078e33ff */
[----:B------:R-:W-:-:S03]  /*0660*/  LEA.HI R3, R3, R0, RZ, 0x9 ;  /* 0x0000000003037211 */ /* 0x000fc600078f48ff */
[----:B------:R-:W-:Y:S02]  /*0670*/  IMAD.SHL.U32 R217, R2, 0x8, RZ ;  /* 0x0000000802d97824 */ /* 0x000fe400078e00ff */
[----:B------:R-:W-:-:S03]  /*0680*/  IMAD.MOV R2, RZ, RZ, -R2 ;  /* 0x000000ffff027224 */ /* 0x000fc600078e0a02 */
[----:B------:R-:W-:Y:S01]  /*0690*/  LEA.HI.SX32 R3, R3, -R217, 0x17 ;  /* 0x800000d903037211 */ /* 0x000fe200078fbaff */
[----:B------:R-:W-:-:S03]  /*06a0*/  IMAD R4, R4, R2, R5 ;  /* 0x0000000204047224 */ /* 0x000fc600078e0205 */
[----:B------:R-:W-:Y:S02]  /*06b0*/  VIMNMX R11, R3, 0x8, PT ;  /* 0x00000008030b7848 */ /* 0x000fe40003fe0100 */
[----:B------:R-:W-:Y:S02]  /*06c0*/  IABS R9, R4 ;  /* 0x0000000400097213 */ /* 0x000fe40000000000 */
[----:B------:R-:W-:-:S04]  /*06d0*/  IABS R7, R11 ;  /* 0x0000000b00077213 */ /* 0x000fc80000000000 */
[----:B------:R-:W1:Y:S08]  /*06e0*/  I2F.RP R0, R7 ;  /* 0x0000000700007306 */ /* 0x000e700000209400 */
[----:B-1----:R-:W1:Y:S02]  /*06f0*/  MUFU.RCP R0, R0 ;  /* 0x0000000000007308 */ /* 0x002e640000001000 */
[----:B-1----:R-:W-:-:S06]  /*0700*/  VIADD R3, R0, 0xffffffe ;  /* 0x0ffffffe00037836 */ /* 0x002fcc0000000000 */
[----:B------:R-:W1:Y:S02]  /*0710*/  F2I.FTZ.U32.TRUNC.NTZ R3, R3 ;  /* 0x0000000300037305 */ /* 0x000e64000021f000 */
[----:B-1----:R-:W-:-:S04]  /*0720*/  IMAD.MOV R6, RZ, RZ, -R3 ;  /* 0x000000ffff067224 */ /* 0x002fc800078e0a03 */
[----:B------:R-:W-:Y:S01]  /*0730*/  IMAD.MOV.U32 R2, RZ, RZ, R6 ;  /* 0x000000ffff027224 */ /* 0x000fe200078e0006 */
[----:B------:R-:W-:-:S03]  /*0740*/  IABS R6, R11 ;  /* 0x0000000b00067213 */ /* 0x000fc60000000000 */
[----:B------:R-:W-:Y:S02]  /*0750*/  IMAD R5, R2, R7, RZ ;  /* 0x0000000702057224 */ /* 0x000fe400078e02ff */
[----:B------:R-:W-:Y:S02]  /*0760*/  IMAD.MOV.U32 R2, RZ, RZ, RZ ;  /* 0x000000ffff027224 */ /* 0x000fe400078e00ff */
[----:B------:R-:W-:Y:S02]  /*0770*/  IMAD.MOV R0, RZ, RZ, -R6 ;  /* 0x000000ffff007224 */ /* 0x000fe400078e0a06 */
[----:B------:R-:W-:Y:S01]  /*0780*/  IMAD.HI.U32 R2, R3, R5, R2 ;  /* 0x0000000503027227 */ /* 0x000fe200078e0002 */
[----:B0-----:R-:W-:-:S05]  /*0790*/  LOP3.LUT R3, R88, 0xe0, RZ, 0xc0, !PT ;  /* 0x000000e058037812 */ /* 0x001fca00078ec0ff */
[----:B------:R-:W-:-:S04]  /*07a0*/  IMAD.HI.U32 R2, R2, R9, RZ ;  /* 0x0000000902027227 */ /* 0x000fc800078e00ff */
[----:B------:R-:W-:Y:S01]  /*07b0*/  IMAD R0, R2, R0, R9 ;  /* 0x0000000002007224 */ /* 0x000fe200078e0209 */
[----:B------:R-:W-:-:S04]  /*07c0*/  CS2R R8, SRZ ;  /* 0x0000000000087805 */ /* 0x000fc8000001ff00 */
[----:B------:R-:W-:-:S13]  /*07d0*/  ISETP.GT.U32.AND P1, PT, R7, R0, PT ;  /* 0x000000000700720c */ /* 0x000fda0003f24070 */
[----:B------:R-:W-:Y:S02]  /*07e0*/  @!P1 IMAD.IADD R0, R0, 0x1, -R7 ;  /* 0x0000000100009824 */ /* 0x000fe400078e0a07 */
[----:B------:R-:W-:Y:S01]  /*07f0*/  @!P1 VIADD R2, R2, 0x1 ;  /* 0x0000000102029836 */ /* 0x000fe20000000000 */
[----:B------:R-:W-:Y:S02]  /*0800*/  ISETP.NE.AND P1, PT, R11, RZ, PT ;  /* 0x000000ff0b00720c */ /* 0x000fe40003f25270 */
[----:B------:R-:W-:Y:S02]  /*0810*/  ISETP.GE.U32.AND P0, PT, R0, R7, PT ;  /* 0x000000070000720c */ /* 0x000fe40003f06070 */
[----:B------:R-:W-:Y:S02]  /*0820*/  CS2R R6, SRZ ;  /* 0x0000000000067805 */ /* 0x000fe4000001ff00 */
[----:B------:R-:W-:-:S04]  /*0830*/  LOP3.LUT R0, R4, R11, RZ, 0x3c, !PT ;  /* 0x0000000b04007212 */ /* 0x000fc800078e3cff */
[----:B------:R-:W-:-:S05]  /*0840*/  ISETP.GE.AND P2, PT, R0, RZ, PT ;  /* 0x000000ff0000720c */ /* 0x000fca0003f46270 */
[----:B------:R-:W-:-:S04]  /*0850*/  @P0 VIADD R2, R2, 0x1 ;  /* 0x0000000102020836 */ /* 0x000fc80000000000 */
[----:B------:R-:W-:Y:S02]  /*0860*/  IMAD.MOV.U32 R216, RZ, RZ, R2 ;  /* 0x000000ffffd87224 */ /* 0x000fe400078e0002 */
[----:B------:R-:W0:Y:S02]  /*0870*/  LDC R2, c[0x0][0x230] ;  /* 0x00008c00ff027b82 */ /* 0x000e240000000800 */
[----:B------:R-:W-:Y:S01]  /*0880*/  @!P2 IMAD.MOV R216, RZ, RZ, -R216 ;  /* 0x000000ffffd8a224 */ /* 0x000fe200078e0ad8 */
[----:B------:R-:W-:-:S05]  /*0890*/  @!P1 LOP3.LUT R216, RZ, R11, RZ, 0x33, !PT ;  /* 0x0000000bffd89212 */ /* 0x000fca00078e33ff */
[----:B------:R-:W-:Y:S02]  /*08a0*/  IMAD.MOV R0, RZ, RZ, -R216 ;  /* 0x000000ffff007224 */ /* 0x000fe400078e0ad8 */
[----:B------:R-:W-:Y:S02]  /*08b0*/  IMAD.SHL.U32 R216, R216, 0x80, RZ ;  /* 0x00000080d8d87824 */ /* 0x000fe400078e00ff */
[----:B------:R-:W-:Y:S01]  /*08c0*/  IMAD R0, R11, R0, R4 ;  /* 0x000000000b007224 */ /* 0x000fe200078e0204 */
[----:B------:R-:W-:Y:S02]  /*08d0*/  CS2R R4, SRZ ;  /* 0x0000000000047805 */ /* 0x000fe4000001ff00 */
[----:B------:R-:W-:Y:S01]  /*08e0*/  CS2R R10, SRZ ;  /* 0x00000000000a7805 */ /* 0x000fe2000001ff00 */
[----:B------:R-:W-:Y:S01]  /*08f0*/  IMAD.IADD R217, R217, 0x1, R0 ;  /* 0x00000001d9d97824 */ /* 0x000fe200078e0200 */
[----:B------:R-:W-:-:S05]  /*0900*/  LOP3.LUT R0, R88, 0xff, RZ, 0xc0, !PT ;  /* 0x000000ff58007812 */ /* 0x000fca00078ec0ff */
[----:B------:R-:W-:Y:S02]  /*0910*/  IMAD R217, R217, 0x200, R0 ;  /* 0x00000200d9d97824 */ /* 0x000fe400078e0200 */
[----:B0-----:R-:W-:Y:S02]  /*0920*/  VIADD R2, R2, 0x1f ;  /* 0x0000001f02027836 */ /* 0x001fe40000000000 */
[----:B------:R-:W-:-:S03]  /*0930*/  VIADD R232, R217, 0x100 ;  /* 0x00000100d9e87836 */ /* 0x000fc60000000000 */
[----:B------:R-:W-:-:S13]  /*0940*/  ISETP.GE.AND P0, PT, R2, 0x20, PT ;  /* 0x000000200200780c */ /* 0x000fda0003f06270 */
[----:B------:R-:W-:Y:S05]  /*0950*/  @!P0 BRA `(.L_x_0) ;  /* 0x0000006400c08947 */ /* 0x000fea0003800000 */
[----:B------:R-:W-:Y:S01]  /*0960*/  IABS R10, R24 ;  /* 0x00000018000a7213 */ /* 0x000fe20000000000 */
[----:B------:R-:W-:Y:S01]  /*0970*/  IMAD.MOV.U32 R4, RZ, RZ, RZ ;  /* 0x000000ffff047224 */ /* 0x000fe200078e00ff */
[----:B------:R-:W-:Y:S01]  /*0980*/  IABS R26, R25 ;  /* 0x00000019001a7213 */ /* 0x000fe20000000000 */
[----:B------:R-:W-:Y:S01]  /*0990*/  IMAD.SHL.U32 R0, R0, 0x2, RZ ;  /* 0x0000000200007824 */ /* 0x000fe200078e00ff */
[----:B------:R-:W0:Y:S01]  /*09a0*/  I2F.RP R7, R10 ;  /* 0x0000000a00077306 */ /* 0x000e220000209400 */
[----:B------:R-:W-:Y:S01]  /*09b0*/  IABS R11, R232 ;  /* 0x000000e8000b7213 */ /* 0x000fe20000000000 */
[----:B------:R-:W-:Y:S01]  /*09c0*/  ULDC UR8, c[0x0][0x234] ;  /* 0x00008d0000087ab9 */ /* 0x000fe20000000800 */
[----:B------:R-:W-:Y:S01]  /*09d0*/  IABS R12, R217 ;  /* 0x000000d9000c7213 */ /* 0x000fe20000000000 */
[----:B------:R-:W-:Y:S01]  /*09e0*/  UIADD3 UR4, UR12, 0x8000, URZ ;  /* 0x000080000c047890 */ /* 0x000fe2000fffe03f */
[----:B------:R-:W-:Y:S01]  /*09f0*/  LEA.HI R22, R3, R216, RZ, 0x1b ;  /* 0x000000d803167211 */ /* 0x000fe200078fd8ff */
[----:B------:R-:W-:Y:S01]  /*0a00*/  ULDC UR5, c[0x0][0x230] ;  /* 0x00008c0000057ab9 */ /* 0x000fe20000000800 */
[----:B------:R-:W-:Y:S01]  /*0a10*/  ISETP.GE.AND P2, PT, R232, RZ, PT ;  /* 0x000000ffe800720c */ /* 0x000fe20003f46270 */
[----:B------:R-:W1:Y:S01]  /*0a20*/  I2F.RP R6, R26 ;  /* 0x0000001a00067306 */ /* 0x000e620000209400 */
[----:B------:R-:W-:Y:S01]  /*0a30*/  ISETP.GE.AND P3, PT, R217, RZ, PT ;  /* 0x000000ffd900720c */ /* 0x000fe20003f66270 */
[C---:B------:R-:W-:Y:S01]  /*0a40*/  VIADD R14, R22.reuse, 0x50 ;  /* 0x00000050160e7836 */ /* 0x040fe20000000000 */
[----:B------:R-:W-:Y:S01]  /*0a50*/  IABS R31, R22 ;  /* 0x00000016001f7213 */ /* 0x000fe20000000000 */
[C---:B------:R-:W-:Y:S01]  /*0a60*/  VIADD R18, R22.reuse, 0x48 ;  /* 0x0000004816127836 */ /* 0x040fe20000000000 */
[----:B------:R-:W-:Y:S01]  /*0a70*/  USHF.R.U32.HI UR4, URZ, 0x4, UR4 ;  /* 0x000000043f047899 */ /* 0x000fe20008011604 */
[C---:B------:R-:W-:Y:S01]  /*0a80*/  VIADD R28, R22.reuse, 0x40 ;  /* 0x00000040161c7836 */ /* 0x040fe20000000000 */
[----:B------:R-:W-:Y:S01]  /*0a90*/  IABS R19, R14 ;  /* 0x0000000e00137213 */ /* 0x000fe20000000000 */
[----:B0-----:R-:W0:Y:S01]  /*0aa0*/  MUFU.RCP R7, R7 ;  /* 0x0000000700077308 */ /* 0x001e220000001000 */
[----:B------:R-:W-:Y:S01]  /*0ab0*/  IABS R21, R18 ;  /* 0x0000001200157213 */ /* 0x000fe20000000000 */
[C---:B------:R-:W-:Y:S01]  /*0ac0*/  VIADD R30, R22.reuse, 0x38 ;  /* 0x00000038161e7836 */ /* 0x040fe20000000000 */
[----:B------:R-:W-:Y:S01]  /*0ad0*/  USGXT.U32 UR4, UR4, 0xe ;  /* 0x0000000e0404789a */ /* 0x000fe20008000000 */
[C---:B------:R-:W-:Y:S01]  /*0ae0*/  VIADD R32, R22.reuse, 0x30 ;  /* 0x0000003016207836 */ /* 0x040fe20000000000 */
[----:B------:R-:W-:Y:S01]  /*0af0*/  ULDC.64 UR10, c[0x0][0x210] ;  /* 0x00008400000a7ab9 */ /* 0x000fe20000000a00 */
[C---:B------:R-:W-:Y:S01]  /*0b00*/  VIADD R33, R22.reuse, 0x28 ;  /* 0x0000002816217836 */ /* 0x040fe20000000000 */
[----:B------:R-:W-:Y:S01]  /*0b10*/  CS2R R152, SRZ ;  /* 0x0000000000987805 */ /* 0x000fe2000001ff00 */
[----:B-1----:R-:W1:Y:S01]  /*0b20*/  MUFU.RCP R6, R6 ;  /* 0x0000000600067308 */ /* 0x002e620000001000 */
[----:B------:R-:W-:Y:S01]  /*0b30*/  VIADD R34, R22, 0x20 ;  /* 0x0000002016227836 */ /* 0x000fe20000000000 */
[----:B------:R-:W-:-:S02]  /*0b40*/  CS2R R154, SRZ ;  /* 0x00000000009a7805 */ /* 0x000fc4000001ff00 */
[----:B------:R-:W-:Y:S01]  /*0b50*/  IABS R23, R33 ;  /* 0x0000002100177213 */ /* 0x000fe20000000000 */
[C---:B------:R-:W-:Y:S01]  /*0b60*/  VIADD R35, R22.reuse, 0x18 ;  /* 0x0000001816237836 */ /* 0x040fe20000000000 */
[----:B------:R-:W-:Y:S01]  /*0b70*/  CS2R R156, SRZ ;  /* 0x00000000009c7805 */ /* 0x000fe2000001ff00 */
[C---:B------:R-:W-:Y:S01]  /*0b80*/  VIADD R36, R22.reuse, 0x10 ;  /* 0x0000001016247836 */ /* 0x040fe20000000000 */
[----:B------:R-:W-:Y:S01]  /*0b90*/  CS2R R158, SRZ ;  /* 0x00000000009e7805 */ /* 0x000fe2000001ff00 */
[----:B------:R-:W-:Y:S01]  /*0ba0*/  VIADD R37, R22, 0x8 ;  /* 0x0000000816257836 */ /* 0x000fe20000000000 */
[----:B------:R-:W-:Y:S01]  /*0bb0*/  CS2R R160, SRZ ;  /* 0x0000000000a07805 */ /* 0x000fe2000001ff00 */
[----:B0-----:R-:W-:Y:S01]  /*0bc0*/  VIADD R8, R7, 0xffffffe ;  /* 0x0ffffffe07087836 */ /* 0x001fe20000000000 */
[----:B------:R-:W-:Y:S02]  /*0bd0*/  IABS R27, R36 ;  /* 0x00000024001b7213 */ /* 0x000fe40000000000 */
[----:B------:R-:W-:-:S02]  /*0be0*/  CS2R R162, SRZ ;  /* 0x0000000000a27805 */ /* 0x000fc4000001ff00 */
[----:B------:R-:W-:Y:S01]  /*0bf0*/  IABS R29, R37 ;  /* 0x00000025001d7213 */ /* 0x000fe20000000000 */
[----:B------:R-:W0:Y:S01]  /*0c00*/  F2I.FTZ.U32.TRUNC.NTZ R5, R8 ;  /* 0x0000000800057305 */ /* 0x000e22000021f000 */
[----:B------:R-:W-:Y:S02]  /*0c10*/  CS2R R164, SRZ ;  /* 0x0000000000a47805 */ /* 0x000fe4000001ff00 */
[----:B------:R-:W-:Y:S01]  /*0c20*/  CS2R R166, SRZ ;  /* 0x0000000000a67805 */ /* 0x000fe2000001ff00 */
[----:B-1----:R-:W-:Y:S01]  /*0c30*/  VIADD R7, R6, 0xffffffe ;  /* 0x0ffffffe06077836 */ /* 0x002fe20000000000 */
        /* <DEDUP_REMOVED lines=10> */
[----:B------:R-:W-:Y:S01]  /*0ce0*/  CS2R R188, SRZ ;  /* 0x0000000000bc7805 */ /* 0x000fe2000001ff00 */
[----:B0-----:R-:W-:Y:S01]  /*0cf0*/  IMAD.MOV R9, RZ, RZ, -R5 ;  /* 0x000000ffff097224 */ /* 0x001fe200078e0a05 */
[----:B------:R-:W-:Y:S02]  /*0d00*/  CS2R R190, SRZ ;  /* 0x0000000000be7805 */ /* 0x000fe4000001ff00 */
[----:B------:R-:W-:Y:S02]  /*0d10*/  CS2R R192, SRZ ;  /* 0x0000000000c07805 */ /* 0x000fe4000001ff00 */
[----:B------:R-:W-:Y:S01]  /*0d20*/  CS2R R194, SRZ ;  /* 0x0000000000c27805 */ /* 0x000fe2000001ff00 */
[----:B------:R-:W-:Y:S01]  /*0d30*/  IMAD R9, R9, R10, RZ ;  /* 0x0000000a09097224 */ /* 0x000fe200078e02ff */
[----:B------:R-:W-:-:S02]  /*0d40*/  CS2R R196, SRZ ;  /* 0x0000000000c47805 */ /* 0x000fc4000001ff00 */
[----:B------:R-:W-:Y:S02]  /*0d50*/  CS2R R198, SRZ ;  /* 0x0000000000c67805 */ /* 0x000fe4000001ff00 */
[----:B------:R-:W-:Y:S01]  /*0d60*/  CS2R R200, SRZ ;  /* 0x0000000000c87805 */ /* 0x000fe2000001ff00 */
[----:B------:R-:W-:Y:S01]  /*0d70*/  IMAD.HI.U32 R4, R5, R9, R4 ;  /* 0x0000000905047227 */ /* 0x000fe200078e0004 */
[----:B------:R-:W-:Y:S01]  /*0d80*/  CS2R R202, SRZ ;  /* 0x0000000000ca7805 */ /* 0x000fe2000001ff00 */
[----:B------:R-:W0:Y:S01]  /*0d90*/  F2I.FTZ.U32.TRUNC.NTZ R5, R7 ;  /* 0x0000000700057305 */ /* 0x000e22000021f000 */
[----:B------:R-:W-:Y:S01]  /*0da0*/  CS2R R204, SRZ ;  /* 0x0000000000cc7805 */ /* 0x000fe2000001ff00 */
[----:B------:R-:W-:Y:S01]  /*0db0*/  IMAD.MOV.U32 R9, RZ, RZ, R11 ;  /* 0x000000ffff097224 */ /* 0x000fe200078e000b */
[----:B------:R-:W-:Y:S01]  /*0dc0*/  CS2R R206, SRZ ;  /* 0x0000000000ce7805 */ /* 0x000fe2000001ff00 */
[----:B------:R-:W-:Y:S01]  /*0dd0*/  IMAD.MOV.U32 R11, RZ, RZ, R12 ;  /* 0x000000ffff0b7224 */ /* 0x000fe200078e000c */
[----:B------:R-:W-:Y:S01]  /*0de0*/  CS2R R208, SRZ ;  /* 0x0000000000d07805 */ /* 0x000fe2000001ff00 */
[----:B------:R-:W-:Y:S01]  /*0df0*/  IMAD.HI.U32 R6, R4, R9, RZ ;  /* 0x0000000904067227 */ /* 0x000fe200078e00ff */
[----:B------:R-:W-:-:S02]  /*0e00*/  CS2R R210, SRZ ;  /* 0x0000000000d27805 */ /* 0x000fc4000001ff00 */
[----:B------:R-:W-:Y:S02]  /*0e10*/  CS2R R212, SRZ ;  /* 0x0000000000d47805 */ /* 0x000fe4000001ff00 */
[----:B------:R-:W-:Y:S01]  /*0e20*/  CS2R R214, SRZ ;  /* 0x0000000000d67805 */ /* 0x000fe2000001ff00 */
[----:B------:R-:W-:Y:S01]  /*0e30*/  IMAD.HI.U32 R4, R4, R11, RZ ;  /* 0x0000000b04047227 */ /* 0x000fe200078e00ff */
[----:B------:R-:W-:Y:S02]  /*0e40*/  CS2R R90, SRZ ;  /* 0x00000000005a7805 */ /* 0x000fe4000001ff00 */
[----:B------:R-:W-:Y:S02]  /*0e50*/  CS2R R92, SRZ ;  /* 0x00000000005c7805 */ /* 0x000fe4000001ff00 */
[----:B------:R-:W-:Y:S01]  /*0e60*/  CS2R R94, SRZ ;  /* 0x00000000005e7805 */ /* 0x000fe2000001ff00 */
[----:B------:R-:W-:Y:S01]  /*0e70*/  IMAD.MOV R6, RZ, RZ, -R6 ;  /* 0x000000ffff067224 */ /* 0x000fe200078e0a06 */
[----:B------:R-:W-:Y:S01]  /*0e80*/  CS2R R96, SRZ ;  /* 0x0000000000607805 */ /* 0x000fe2000001ff00 */
[----:B------:R-:W-:Y:S01]  /*0e90*/  IMAD.MOV R4, RZ, RZ, -R4 ;  /* 0x000000ffff047224 */ /* 0x000fe200078e0a04 */
[----:B------:R-:W-:Y:S01]  /*0ea0*/  CS2R R98, SRZ ;  /* 0x0000000000627805 */ /* 0x000fe2000001ff00 */
[C---:B------:R-:W-:Y:S01]  /*0eb0*/  IMAD R6, R10.reuse, R6, R9 ;  /* 0x000000060a067224 */ /* 0x040fe200078e0209 */
[----:B------:R-:W-:Y:S01]  /*0ec0*/  CS2R R100, SRZ ;  /* 0x0000000000647805 */ /* 0x000fe2000001ff00 */
[C---:B------:R-:W-:Y:S01]  /*0ed0*/  IMAD R9, R10.reuse, R4, R11 ;  /* 0x000000040a097224 */ /* 0x040fe200078e020b */
[----:B------:R-:W-:Y:S01]  /*0ee0*/  CS2R R102, SRZ ;  /* 0x0000000000667805 */ /* 0x000fe2000001ff00 */
[--C-:B0-----:R-:W-:Y:S01]  /*0ef0*/  IMAD.MOV R8, RZ, RZ, -R5.reuse ;  /* 0x000000ffff087224 */ /* 0x101fe200078e0a05 */
[C---:B------:R-:W-:Y:S01]  /*0f00*/  ISETP.GT.U32.AND P0, PT, R10.reuse, R6, PT ;  /* 0x000000060a00720c */ /* 0x040fe20003f04070 */
[----:B------:R-:W-:Y:S01]  /*0f10*/  IMAD.MOV.U32 R4, RZ, RZ, RZ ;  /* 0x000000ffff047224 */ /* 0x000fe200078e00ff */
[----:B------:R-:W-:Y:S01]  /*0f20*/  ISETP.GT.U32.AND P1, PT, R10, R9, PT ;  /* 0x000000090a00720c */ /* 0x000fe20003f24070 */
[----:B------:R-:W-:Y:S01]  /*0f30*/  IMAD.MOV.U32 R3, RZ, RZ, R8 ;  /* 0x000000ffff037224 */ /* 0x000fe200078e0008 */
[----:B------:R-:W-:Y:S01]  /*0f40*/  CS2R R104, SRZ ;  /* 0x0000000000687805 */ /* 0x000fe2000001ff00 */
[C---:B------:R-:W-:Y:S01]  /*0f50*/  VIADD R8, R22.reuse, 0x78 ;  /* 0x0000007816087836 */ /* 0x040fe20000000000 */
[----:B------:R-:W-:Y:S01]  /*0f60*/  CS2R R106, SRZ ;  /* 0x00000000006a7805 */ /* 0x000fe2000001ff00 */
[----:B------:R-:W-:Y:S01]  /*0f70*/  IMAD R3, R3, R26, RZ ;  /* 0x0000001a03037224 */ /* 0x000fe200078e02ff */
[----:B------:R-:W-:Y:S01]  /*0f80*/  CS2R R108, SRZ ;  /* 0x00000000006c7805 */ /* 0x000fe2000001ff00 */
[----:B------:R-:W-:Y:S01]  /*0f90*/  VIADD R12, R22, 0x70 ;  /* 0x00000070160c7836 */ /* 0x000fe20000000000 */
[----:B------:R-:W-:Y:S01]  /*0fa0*/  IABS R7, R8 ;  /* 0x0000000800077213 */ /* 0x000fe20000000000 */
[----:B------:R-:W-:Y:S01]  /*0fb0*/  IMAD.HI.U32 R4, R5, R3, R4 ;  /* 0x0000000305047227 */ /* 0x000fe200078e0004 */
[----:B------:R-:W-:-:S02]  /*0fc0*/  ISETP.GE.AND P6, PT, R8, RZ, PT ;  /* 0x000000ff0800720c */ /* 0x000fc40003fc6270 */
[----:B------:R-:W-:Y:S02]  /*0fd0*/  CS2R R110, SRZ ;  /* 0x00000000006e7805 */ /* 0x000fe4000001ff00 */
[----:B------:R-:W-:Y:S01]  /*0fe0*/  IABS R11, R12 ;  /* 0x0000000c000b7213 */ /* 0x000fe20000000000 */
[--C-:B------:R-:W-:Y:S01]  /*0ff0*/  @!P0 IMAD.IADD R6, R6, 0x1, -R10.reuse ;  /* 0x0000000106068824 */ /* 0x100fe200078e0a0a */
[----:B------:R-:W-:Y:S01]  /*1000*/  ISETP.GE.AND P0, PT, R12, RZ, PT ;  /* 0x000000ff0c00720c */ /* 0x000fe20003f06270 */
[----:B------:R-:W-:Y:S01]  /*1010*/  @!P1 IMAD.IADD R9, R9, 0x1, -R10 ;  /* 0x0000000109099824 */ /* 0x000fe200078e0a0a */
[----:B------:R-:W-:Y:S01]  /*1020*/  CS2R R112, SRZ ;  /* 0x0000000000707805 */ /* 0x000fe2000001ff00 */
[----:B------:R-:W-:Y:S01]  /*1030*/  IMAD.HI.U32 R3, R4, R7, RZ ;  /* 0x0000000704037227 */ /* 0x000fe200078e00ff */
[----:B------:R-:W-:Y:S02]  /*1040*/  ISETP.GT.U32.AND P1, PT, R10, R6, PT ;  /* 0x000000060a00720c */ /* 0x000fe40003f24070 */
[----:B------:R-:W-:-:S02]  /*1050*/  CS2R R114, SRZ ;  /* 0x0000000000727805 */ /* 0x000fc4000001ff00 */
[----:B------:R-:W-:Y:S01]  /*1060*/  ISETP.GT.U32.AND P4, PT, R10, R9, PT ;  /* 0x000000090a00720c */ /* 0x000fe20003f84070 */
        /* <DEDUP_REMOVED lines=8> */
[----:B------:R-:W-:Y:S01]  /*10f0*/  IMAD R5, R26, R3, R7 ;  /* 0x000000031a057224 */ /* 0x000fe200078e0207 */
[----:B------:R-:W-:Y:S01]  /*1100*/  LOP3.LUT R7, RZ, R24, RZ, 0x33, !PT ;  /* 0x00000018ff077212 */ /* 0x000fe200078e33ff */
[--C-:B------:R-:W-:Y:S01]  /*1110*/  @!P1 IMAD.IADD R6, R6, 0x1, -R10.reuse ;  /* 0x0000000106069824 */ /* 0x100fe200078e0a0a */
[----:B------:R-:W-:Y:S01]  /*1120*/  CS2R R126, SRZ ;  /* 0x00000000007e7805 */ /* 0x000fe2000001ff00 */
[----:B------:R-:W-:Y:S01]  /*1130*/  @!P4 IMAD.IADD R9, R9, 0x1, -R10 ;  /* 0x000000010909c824 */ /* 0x000fe200078e0a0a */
[----:B------:R-:W-:Y:S01]  /*1140*/  ISETP.GT.U32.AND P5, PT, R26, R5, PT ;  /* 0x000000051a00720c */ /* 0x000fe20003fa4070 */
[----:B------:R-:W-:Y:S01]  /*1150*/  VIADD R3, R22, 0x68 ;  /* 0x0000006816037836 */ /* 0x000fe20000000000 */
[----:B------:R-:W-:Y:S01]  /*1160*/  ISETP.NE.AND P4, PT, R24, RZ, PT ;  /* 0x000000ff1800720c */ /* 0x000fe20003f85270 */
[----:B------:R-:W-:Y:S01]  /*1170*/  @!P2 IMAD.MOV R6, RZ, RZ, -R6 ;  /* 0x000000ffff06a224 */ /* 0x000fe200078e0a06 */
[----:B------:R-:W-:Y:S01]  /*1180*/  CS2R R128, SRZ ;  /* 0x0000000000807805 */ /* 0x000fe2000001ff00 */
[----:B------:R-:W-:Y:S01]  /*1190*/  @!P3 IMAD.MOV R9, RZ, RZ, -R9 ;  /* 0x000000ffff09b224 */ /* 0x000fe200078e0a09 */
[----:B------:R-:W-:Y:S01]  /*11a0*/  ISETP.GE.AND P1, PT, R3, RZ, PT ;  /* 0x000000ff0300720c */ /* 0x000fe20003f26270 */
[----:B------:R-:W-:Y:S01]  /*11b0*/  IMAD R8, R26, R8, R11 ;  /* 0x000000081a087224 */ /* 0x000fe200078e020b */
[----:B------:R-:W-:Y:S01]  /*11c0*/  IABS R11, R3 ;  /* 0x00000003000b7213 */ /* 0x000fe20000000000 */
[----:B------:R-:W-:Y:S01]  /*11d0*/  IMAD.HI.U32 R12, R4, R19, RZ ;  /* 0x00000013040c7227 */ /* 0x000fe200078e00ff */
[----:B------:R-:W-:-:S02]  /*11e0*/  SEL R6, R7, R6, !P4 ;  /* 0x0000000607067207 */ /* 0x000fc40006000000 */
[----:B------:R-:W-:Y:S02]  /*11f0*/  CS2R R130, SRZ ;  /* 0x0000000000827805 */ /* 0x000fe4000001ff00 */
[----:B------:R-:W-:Y:S01]  /*1200*/  SEL R3, R7, R9, !P4 ;  /* 0x0000000907037207 */ /* 0x000fe20006000000 */
[----:B------:R-:W-:Y:S01]  /*1210*/  VIADD R7, R22, 0x60 ;  /* 0x0000006016077836 */ /* 0x000fe20000000000 */
[----:B------:R-:W-:Y:S01]  /*1220*/  ISETP.GT.U32.AND P2, PT, R26, R8, PT ;  /* 0x000000081a00720c */ /* 0x000fe20003f44070 */
[----:B------:R-:W-:Y:S01]  /*1230*/  @!P5 IMAD.IADD R5, R5, 0x1, -R26 ;  /* 0x000000010505d824 */ /* 0x000fe200078e0a1a */
[----:B------:R-:W-:Y:S01]  /*1240*/  CS2R R132, SRZ ;  /* 0x0000000000847805 */ /* 0x000fe2000001ff00 */
[----:B------:R-:W-:Y:S01]  /*1250*/  VIADD R9, R22, 0x58 ;  /* 0x0000005816097836 */ /* 0x000fe20000000000 */
[----:B------:R-:W-:Y:S01]  /*1260*/  ISETP.GE.AND P4, PT, R7, RZ, PT ;  /* 0x000000ff0700720c */ /* 0x000fe20003f86270 */
[----:B------:R-:W-:Y:S01]  /*1270*/  IMAD.MOV R12, RZ, RZ, -R12 ;  /* 0x000000ffff0c7224 */ /* 0x000fe200078e0a0c */
[----:B------:R-:W-:Y:S01]  /*1280*/  IABS R15, R7 ;  /* 0x00000007000f7213 */ /* 0x000fe20000000000 */
[----:B------:R-:W-:Y:S01]  /*1290*/  IMAD.HI.U32 R7, R4, R11, RZ ;  /* 0x0000000b04077227 */ /* 0x000fe200078e00ff */
[----:B------:R-:W-:-:S02]  /*12a0*/  ISETP.GT.U32.AND P5, PT, R26, R5, PT ;  /* 0x000000051a00720c */ /* 0x000fc40003fa4070 */
[----:B------:R-:W-:Y:S02]  /*12b0*/  CS2R R134, SRZ ;  /* 0x0000000000867805 */ /* 0x000fe4000001ff00 */
[----:B------:R-:W-:Y:S01]  /*12c0*/  ISETP.GE.AND P3, PT, R9, RZ, PT ;  /* 0x000000ff0900720c */ /* 0x000fe20003f66270 */
[----:B------:R-:W-:Y:S01]  /*12d0*/  IMAD.MOV R7, RZ, RZ, -R7 ;  /* 0x000000ffff077224 */ /* 0x000fe200078e0a07 */
[----:B------:R-:W-:Y:S01]  /*12e0*/  IABS R17, R9 ;  /* 0x0000000900117213 */ /* 0x000fe20000000000 */
[----:B------:R-:W-:Y:S01]  /*12f0*/  @!P2 IMAD.IADD R8, R8, 0x1, -R26 ;  /* 0x000000010808a824 */ /* 0x000fe200078e0a1a */
[----:B------:R-:W-:Y:S01]  /*1300*/  CS2R R136, SRZ ;  /* 0x0000000000887805 */ /* 0x000fe2000001ff00 */
[----:B------:R-:W-:Y:S01]  /*1310*/  IMAD R9, R26, R7, R11 ;  /* 0x000000071a097224 */ /* 0x000fe200078e020b */
[----:B------:R-:W-:Y:S01]  /*1320*/  CS2R R138, SRZ ;  /* 0x00000000008a7805 */ /* 0x000fe2000001ff00 */
[----:B------:R-:W-:Y:S01]  /*1330*/  IMAD.HI.U32 R7, R4, R15, RZ ;  /* 0x0000000f04077227 */ /* 0x000fe200078e00ff */
[----:B------:R-:W-:-:S02]  /*1340*/  ISETP.GT.U32.AND P2, PT, R26, R8, PT ;  /* 0x000000081a00720c */ /* 0x000fc40003f44070 */
        /* <DEDUP_REMOVED lines=8> */
[----:B------:R-:W-:Y:S01]  /*13d0*/  @!P5 IMAD.IADD R5, R5, 0x1, -R26 ;  /* 0x000000010505d824 */ /* 0x000fe200078e0a1a */
[C---:B------:R-:W-:Y:S01]  /*13e0*/  ISETP.GT.U32.AND P5, PT, R26.reuse, R9, PT ;  /* 0x000000091a00720c */ /* 0x040fe20003fa4070 */
[----:B------:R-:W-:Y:S01]  /*13f0*/  IMAD.MOV R11, RZ, RZ, -R10 ;  /* 0x000000ffff0b7224 */ /* 0x000fe200078e0a0a */
[----:B------:R-:W-:Y:S01]  /*1400*/  CS2R R38, SRZ ;  /* 0x0000000000267805 */ /* 0x000fe2000001ff00 */
[C---:B------:R-:W-:Y:S01]  /*1410*/  IMAD R10, R26.reuse, R7, R15 ;  /* 0x000000071a0a7224 */ /* 0x040fe200078e020f */
[----:B------:R-:W-:Y:S01]  /*1420*/  CS2R R40, SRZ ;  /* 0x0000000000287805 */ /* 0x000fe2000001ff00 */
[----:B------:R-:W-:Y:S01]  /*1430*/  IMAD.MOV.U32 R7, RZ, RZ, R5 ;  /* 0x000000ffff077224 */ /* 0x000fe200078e0005 */
[----:B------:R-:W-:Y:S01]  /*1440*/  CS2R R42, SRZ ;  /* 0x00000000002a7805 */ /* 0x000fe2000001ff00 */
[C---:B------:R-:W-:Y:S01]  /*1450*/  IMAD R11, R26.reuse, R11, R17 ;  /* 0x0000000b1a0b7224 */ /* 0x040fe200078e0211 */
[----:B------:R-:W-:Y:S01]  /*1460*/  IABS R17, R28 ;  /* 0x0000001c00117213 */ /* 0x000fe20000000000 */
[----:B------:R-:W-:Y:S01]  /*1470*/  @!P6 IMAD.MOV R7, RZ, RZ, -R7 ;  /* 0x000000ffff07e224 */ /* 0x000fe200078e0a07 */
[C---:B------:R-:W-:Y:S01]  /*1480*/  ISETP.GT.U32.AND P6, PT, R26.reuse, R10, PT ;  /* 0x0000000a1a00720c */ /* 0x040fe20003fc4070 */
[C---:B------:R-:W-:Y:S01]  /*1490*/  IMAD R12, R26.reuse, R12, R19 ;  /* 0x0000000c1a0c7224 */ /* 0x040fe200078e0213 */
[----:B------:R-:W-:Y:S01]  /*14a0*/  IABS R19, R30 ;  /* 0x0000001e00137213 */ /* 0x000fe20000000000 */
[----:B------:R-:W-:Y:S01]  /*14b0*/  @!P5 IMAD.IADD R9, R9, 0x1, -R26 ;  /* 0x000000010909d824 */ /* 0x000fe200078e0a1a */
[----:B------:R-:W-:Y:S01]  /*14c0*/  ISETP.GT.U32.AND P5, PT, R26, R11, PT ;  /* 0x0000000b1a00720c */ /* 0x000fe20003fa4070 */
[----:B------:R-:W-:Y:S01]  /*14d0*/  IMAD.HI.U32 R13, R4, R21, RZ ;  /* 0x00000015040d7227 */ /* 0x000fe200078e00ff */
[----:B------:R-:W-:-:S02]  /*14e0*/  CS2R R44, SRZ ;  /* 0x00000000002c7805 */ /* 0x000fc4000001ff00 */
[----:B------:R-:W-:Y:S02]  /*14f0*/  CS2R R46, SRZ ;  /* 0x00000000002e7805 */ /* 0x000fe4000001ff00 */
[----:B------:R-:W-:Y:S01]  /*1500*/  CS2R R48, SRZ ;  /* 0x0000000000307805 */ /* 0x000fe2000001ff00 */
[----:B------:R-:W-:Y:S01]  /*1510*/  IMAD.MOV R13, RZ, RZ, -R13 ;  /* 0x000000ffff0d7224 */ /* 0x000fe200078e0a0d */
[----:B------:R-:W-:Y:S01]  /*1520*/  CS2R R50, SRZ ;  /* 0x0000000000327805 */ /* 0x000fe2000001ff00 */
[--C-:B------:R-:W-:Y:S01]  /*1530*/  @!P2 IMAD.IADD R8, R8, 0x1, -R26.reuse ;  /* 0x000000010808a824 */ /* 0x100fe200078e0a1a */
[----:B------:R-:W-:Y:S01]  /*1540*/  ISETP.GE.AND P2, PT, R14, RZ, PT ;  /* 0x000000ff0e00720c */ /* 0x000fe20003f46270 */
[--C-:B------:R-:W-:Y:S01]  /*1550*/  @!P6 IMAD.IADD R10, R10, 0x1, -R26.reuse ;  /* 0x000000010a0ae824 */ /* 0x100fe200078e0a1a */
[C---:B------:R-:W-:Y:S01]  /*1560*/  ISETP.GT.U32.AND P6, PT, R26.reuse, R9, PT ;  /* 0x000000091a00720c */ /* 0x040fe20003fc4070 */
[C---:B------:R-:W-:Y:S01]  /*1570*/  IMAD R13, R26.reuse, R13, R21 ;  /* 0x0000000d1a0d7224 */ /* 0x040fe200078e0215 */
[----:B------:R-:W-:Y:S01]  /*1580*/  IABS R21, R32 ;  /* 0x0000002000157213 */ /* 0x000fe20000000000 */
[----:B------:R-:W-:Y:S01]  /*1590*/  @!P5 IMAD.IADD R11, R11, 0x1, -R26 ;  /* 0x000000010b0bd824 */ /* 0x000fe200078e0a1a */
[----:B------:R-:W-:Y:S01]  /*15a0*/  ISETP.GT.U32.AND P5, PT, R26, R10, PT ;  /* 0x0000000a1a00720c */ /* 0x000fe20003fa4070 */
[----:B------:R-:W-:Y:S01]  /*15b0*/  @!P0 IMAD.MOV R8, RZ, RZ, -R8 ;  /* 0x000000ffff088224 */ /* 0x000fe200078e0a08 */
        /* <DEDUP_REMOVED lines=9> */
[--C-:B------:R-:W-:Y:S01]  /*1650*/  @!P6 IMAD.IADD R9, R9, 0x1, -R26.reuse ;  /* 0x000000010909e824 */ /* 0x100fe200078e0a1a */
[----:B------:R-:W-:Y:S01]  /*1660*/  ISETP.GT.U32.AND P6, PT, R26, R12, PT ;  /* 0x0000000c1a00720c */ /* 0x000fe20003fc4070 */
[--C-:B------:R-:W-:Y:S01]  /*1670*/  @!P5 IMAD.IADD R10, R10, 0x1, -R26.reuse ;  /* 0x000000010a0ad824 */ /* 0x100fe200078e0a1a */
[----:B------:R-:W-:Y:S01]  /*1680*/  ISETP.GT.U32.AND P5, PT, R26, R13, PT ;  /* 0x0000000d1a00720c */ /* 0x000fe20003fa4070 */
[----:B------:R-:W-:Y:S01]  /*1690*/  IMAD.MOV R5, RZ, RZ, -R5 ;  /* 0x000000ffff057224 */ /* 0x000fe200078e0a05 */
[----:B------:R-:W-:Y:S01]  /*16a0*/  CS2R R64, SRZ ;  /* 0x0000000000407805 */ /* 0x000fe2000001ff00 */
[----:B------:R-:W-:Y:S01]  /*16b0*/  @!P0 IMAD.IADD R11, R11, 0x1, -R26 ;  /* 0x000000010b0b8824 */ /* 0x000fe200078e0a1a */
[----:B------:R-:W-:Y:S01]  /*16c0*/  ISETP.GE.AND P0, PT, R18, RZ, PT ;  /* 0x000000ff1200720c */ /* 0x000fe20003f06270 */
[----:B------:R-:W-:Y:S01]  /*16d0*/  IMAD.MOV R18, RZ, RZ, -R14 ;  /* 0x000000ffff127224 */ /* 0x000fe200078e0a0e */
[----:B------:R-:W-:Y:S01]  /*16e0*/  CS2R R66, SRZ ;  /* 0x0000000000427805 */ /* 0x000fe2000001ff00 */
[----:B------:R-:W-:Y:S01]  /*16f0*/  IMAD R14, R26, R5, R17 ;  /* 0x000000051a0e7224 */ /* 0x000fe200078e0211 */
[----:B------:R-:W-:Y:S01]  /*1700*/  CS2R R68, SRZ ;  /* 0x0000000000447805 */ /* 0x000fe2000001ff00 */
[----:B------:R-:W-:Y:S01]  /*1710*/  IMAD.HI.U32 R15, R4, R21, RZ ;  /* 0x00000015040f7227 */ /* 0x000fe200078e00ff */
[----:B------:R-:W-:-:S02]  /*1720*/  CS2R R70, SRZ ;  /* 0x0000000000467805 */ /* 0x000fc4000001ff00 */
[----:B------:R-:W-:Y:S02]  /*1730*/  CS2R R72, SRZ ;  /* 0x0000000000487805 */ /* 0x000fe4000001ff00 */
[----:B------:R-:W-:Y:S01]  /*1740*/  CS2R R74, SRZ ;  /* 0x00000000004a7805 */ /* 0x000fe2000001ff00 */
[--C-:B------:R-:W-:Y:S01]  /*1750*/  @!P6 IMAD.IADD R12, R12, 0x1, -R26.reuse ;  /* 0x000000010c0ce824 */ /* 0x100fe200078e0a1a */
[----:B------:R-:W-:Y:S01]  /*1760*/  CS2R R76, SRZ ;  /* 0x00000000004c7805 */ /* 0x000fe2000001ff00 */
[----:B------:R-:W-:Y:S01]  /*1770*/  @!P5 IMAD.IADD R13, R13, 0x1, -R26 ;  /* 0x000000010d0dd824 */ /* 0x000fe200078e0a1a */
[----:B------:R-:W-:Y:S01]  /*1780*/  CS2R R78, SRZ ;  /* 0x00000000004e7805 */ /* 0x000fe2000001ff00 */
[----:B------:R-:W-:Y:S01]  /*1790*/  IMAD.HI.U32 R16, R4, R23, RZ ;  /* 0x0000001704107227 */ /* 0x000fe200078e00ff */
[----:B------:R-:W-:Y:S02]  /*17a0*/  ISETP.GT.U32.AND P6, PT, R26, R12, PT ;  /* 0x0000000c1a00720c */ /* 0x000fe40003fc4070 */
[----:B------:R-:W-:-:S02]  /*17b0*/  CS2R R80, SRZ ;  /* 0x0000000000507805 */ /* 0x000fc4000001ff00 */
[C---:B------:R-:W-:Y:S01]  /*17c0*/  ISETP.GT.U32.AND P5, PT, R26.reuse, R13, PT ;  /* 0x0000000d1a00720c */ /* 0x040fe20003fa4070 */
[----:B------:R-:W-:Y:S01]  /*17d0*/  IMAD.MOV R20, RZ, RZ, -R15 ;  /* 0x000000ffff147224 */ /* 0x000fe200078e0a0f */
[----:B------:R-:W-:Y:S01]  /*17e0*/  CS2R R82, SRZ ;  /* 0x0000000000527805 */ /* 0x000fe2000001ff00 */
[C---:B------:R-:W-:Y:S01]  /*17f0*/  IMAD R15, R26.reuse, R18, R19 ;  /* 0x000000121a0f7224 */ /* 0x040fe200078e0213 */
[----:B------:R-:W-:Y:S01]  /*1800*/  CS2R R84, SRZ ;  /* 0x0000000000547805 */ /* 0x000fe2000001ff00 */
[----:B------:R-:W-:Y:S01]  /*1810*/  IMAD.MOV R17, RZ, RZ, -R16 ;  /* 0x000000ffff117224 */ /* 0x000fe200078e0a10 */
[----:B------:R-:W-:Y:S01]  /*1820*/  CS2R R86, SRZ ;  /* 0x0000000000567805 */ /* 0x000fe2000001ff00 */
[C---:B------:R-:W-:Y:S01]  /*1830*/  IMAD R16, R26.reuse, R20, R21 ;  /* 0x000000141a107224 */ /* 0x040fe200078e0215 */
[----:B------:R-:W-:Y:S01]  /*1840*/  IABS R21, R34 ;  /* 0x0000002200157213 */ /* 0x000fe20000000000 */
[----:B------:R-:W-:Y:S01]  /*1850*/  IMAD R17, R26, R17, R23 ;  /* 0x000000111a117224 */ /* 0x000fe200078e0217 */
[----:B------:R-:W-:Y:S01]  /*1860*/  IABS R23, R35 ;  /* 0x0000002300177213 */ /* 0x000fe20000000000 */
[--C-:B------:R-:W-:Y:S01]  /*1870*/  @!P6 IMAD.IADD R12, R12, 0x1, -R26.reuse ;  /* 0x000000010c0ce824 */ /* 0x100fe200078e0a1a */
[C---:B------:R-:W-:Y:S01]  /*1880*/  ISETP.GT.U32.AND P6, PT, R26.reuse, R14, PT ;  /* 0x0000000e1a00720c */ /* 0x040fe20003fc4070 */
[----:B------:R-:W-:Y:S01]  /*1890*/  @!P5 IMAD.IADD R13, R13, 0x1, -R26 ;  /* 0x000000010d0dd824 */ /* 0x000fe200078e0a1a */
[----:B------:R-:W-:Y:S01]  /*18a0*/  ISETP.GT.U32.AND P5, PT, R26, R15, PT ;  /* 0x0000000f1a00720c */ /* 0x000fe20003fa4070 */
[----:B------:R-:W-:Y:S01]  /*18b0*/  IMAD.HI.U32 R5, R4, R21, RZ ;  /* 0x0000001504057227 */ /* 0x000fe200078e00ff */
[----:B------:R-:W-:Y:S01]  /*18c0*/  UMOV UR6, 0xfffffffe ;  /* 0xfffffffe00067882 */ /* 0x000fe20000000000 */
[----:B------:R-:W-:-:S02]  /*18d0*/  UMOV UR7, 0x7fffffdf ;  /* 0x7fffffdf00077882 */ /* 0x000fc40000000000 */
[----:B------:R-:W-:-:S04]  /*18e0*/  IMAD.HI.U32 R18, R4, R23, RZ ;  /* 0x0000001704127227 */ /* 0x000fc800078e00ff */
[----:B------:R-:W-:Y:S02]  /*18f0*/  IMAD.MOV R5, RZ, RZ, -R5 ;  /* 0x000000ffff057224 */ /* 0x000fe400078e0a05 */
[----:B------:R-:W-:Y:S01]  /*1900*/  @!P6 IMAD.IADD R14, R14, 0x1, -R26 ;  /* 0x000000010e0ee824 */ /* 0x000fe200078e0a1a */
[----:B------:R-:W-:Y:S01]  /*1910*/  ISETP.GT.U32.AND P6, PT, R26, R16, PT ;  /* 0x000000101a00720c */ /* 0x000fe20003fc4070 */
[----:B------:R-:W-:Y:S01]  /*1920*/  @!P1 IMAD.MOV R9, RZ, RZ, -R9 ;  /* 0x000000ffff099224 */ /* 0x000fe200078e0a09 */
[----:B------:R-:W-:Y:S01]  /*1930*/  ISETP.GE.AND P1, PT, R22, RZ, PT ;  /* 0x000000ff1600720c */ /* 0x000fe20003f26270 */
[----:B------:R-:W-:Y:S02]  /*1940*/  IMAD.MOV R22, RZ, RZ, -R18 ;  /* 0x000000ffff167224 */ /* 0x000fe400078e0a12 */
[----:B------:R-:W-:Y:S01]  /*1950*/  @!P5 IMAD.IADD R15, R15, 0x1, -R26 ;  /* 0x000000010f0fd824 */ /* 0x000fe200078e0a1a */
[C---:B------:R-:W-:Y:S01]  /*1960*/  ISETP.GT.U32.AND P5, PT, R26.reuse, R17, PT ;  /* 0x000000111a00720c */ /* 0x040fe20003fa4070 */
[----:B------:R-:W-:Y:S01]  /*1970*/  IMAD R18, R26, R5, R21 ;  /* 0x000000051a127224 */ /* 0x000fe200078e0215 */
[----:B------:R-:W-:Y:S01]  /*1980*/  SHF.R.S32.HI R5, RZ, 0x1f, R2 ;  /* 0x0000001fff057819 */ /* 0x000fe20000011402 */
[----:B------:R-:W-:-:S03]  /*1990*/  IMAD.HI.U32 R19, R4, R27, RZ ;  /* 0x0000001b04137227 */ /* 0x000fc600078e00ff */
[----:B------:R-:W-:Y:S01]  /*19a0*/  LEA.HI R2, R5, R2, RZ, 0x5 ;  /* 0x0000000205027211 */ /* 0x000fe200078f28ff */
[----:B------:R-:W-:Y:S01]  /*19b0*/  @!P6 IMAD.IADD R16, R16, 0x1, -R26 ;  /* 0x000000011010e824 */ /* 0x000fe200078e0a1a */
[C---:B------:R-:W-:Y:S01]  /*19c0*/  ISETP.GT.U32.AND P6, PT, R26.reuse, R18, PT ;  /* 0x000000121a00720c */ /* 0x040fe20003fc4070 */
[----:B------:R-:W-:Y:S01]  /*19d0*/  IMAD.MOV R24, RZ, RZ, -R19 ;  /* 0x000000ffff187224 */ /* 0x000fe200078e0a13 */
[----:B------:R-:W-:Y:S01]  /*19e0*/  SHF.R.S32.HI R2, RZ, 0x5, R2 ;  /* 0x00000005ff027819 */ /* 0x000fe20000011402 */
[C---:B------:R-:W-:Y:S02]  /*19f0*/  IMAD R19, R26.reuse, R22, R23 ;  /* 0x000000161a137224 */ /* 0x040fe400078e0217 */
[----:B------:R-:W-:Y:S01]  /*1a00*/  @!P5 IMAD.IADD R17, R17, 0x1, -R26 ;  /* 0x000000011111d824 */ /* 0x000fe200078e0a1a */
[----:B------:R-:W-:Y:S01]  /*1a10*/  ISETP.GT.U32.AND P5, PT, R26, R15, PT ;  /* 0x0000000f1a00720c */ /* 0x000fe20003fa4070 */
[----:B------:R-:W-:-:S04]  /*1a20*/  IMAD.HI.U32 R20, R4, R29, RZ ;  /* 0x0000001d04147227 */ /* 0x000fc800078e00ff */
[----:B------:R-:W-:-:S04]  /*1a30*/  IMAD.HI.U32 R4, R4, R31, RZ ;  /* 0x0000001f04047227 */ /* 0x000fc800078e00ff */
[----:B------:R-:W-:Y:S01]  /*1a40*/  @!P6 IMAD.IADD R18, R18, 0x1, -R26 ;  /* 0x000000011212e824 */ /* 0x000fe200078e0a1a */
[C---:B------:R-:W-:Y:S01]  /*1a50*/  ISETP.GT.U32.AND P6, PT, R26.reuse, R17, PT ;  /* 0x000000111a00720c */ /* 0x040fe20003fc4070 */
[----:B------:R-:W-:Y:S01]  /*1a60*/  @!P0 IMAD.MOV R13, RZ, RZ, -R13 ;  /* 0x000000ffff0d8224 */ /* 0x000fe200078e0a0d */
[C---:B------:R-:W-:Y:S01]  /*1a70*/  ISETP.GT.U32.AND P0, PT, R26.reuse, R19, PT ;  /* 0x000000131a00720c */ /* 0x040fe20003f04070 */
[----:B------:R-:W-:Y:S01]  /*1a80*/  @!P4 IMAD.MOV R10, RZ, RZ, -R10 ;  /* 0x000000ffff0ac224 */ /* 0x000fe200078e0a0a */
[C---:B------:R-:W-:Y:S01]  /*1a90*/  ISETP.GT.U32.AND P4, PT, R26.reuse, R14, PT ;  /* 0x0000000e1a00720c */ /* 0x040fe20003f84070 */
[----:B------:R-:W-:Y:S02]  /*1aa0*/  IMAD.MOV R4, RZ, RZ, -R4 ;  /* 0x000000ffff047224 */ /* 0x000fe400078e0a04 */
[----:B------:R-:W-:Y:S02]  /*1ab0*/  IMAD.MOV R21, RZ, RZ, -R20 ;  /* 0x000000ffff157224 */ /* 0x000fe400078e0a14 */
[C---:B------:R-:W-:Y:S01]  /*1ac0*/  IMAD R22, R26.reuse, R4, R31 ;  /* 0x000000041a167224 */ /* 0x040fe200078e021f */
[----:B------:R-:W-:Y:S01]  /*1ad0*/  SHF.R.U32.HI R4, RZ, 0x5, R88 ;  /* 0x00000005ff047819 */ /* 0x000fe20000011658 */
[----:B------:R-:W-:Y:S01]  /*1ae0*/  @!P3 IMAD.MOV R11, RZ, RZ, -R11 ;  /* 0x000000ffff0bb224 */ /* 0x000fe200078e0a0b */
[C---:B------:R-:W-:Y:S01]  /*1af0*/  ISETP.GT.U32.AND P3, PT, R26.reuse, R16, PT ;  /* 0x000000101a00720c */ /* 0x040fe20003f64070 */
[----:B------:R-:W-:Y:S01]  /*1b00*/  @!P2 IMAD.MOV R12, RZ, RZ, -R12 ;  /* 0x000000ffff0ca224 */ /* 0x000fe200078e0a0c */
[C---:B------:R-:W-:Y:S01]  /*1b10*/  ISETP.GT.U32.AND P2, PT, R26.reuse, R18, PT ;  /* 0x000000121a00720c */ /* 0x040fe20003f44070 */
[--C-:B------:R-:W-:Y:S01]  /*1b20*/  @!P6 IMAD.IADD R17, R17, 0x1, -R26.reuse ;  /* 0x000000011111e824 */ /* 0x100fe200078e0a1a */
[C---:B------:R-:W-:Y:S01]  /*1b30*/  ISETP.GT.U32.AND P6, PT, R26.reuse, R22, PT ;  /* 0x000000161a00720c */ /* 0x040fe20003fc4070 */
[----:B------:R-:W-:Y:S01]  /*1b40*/  IMAD R20, R26, R24, R27 ;  /* 0x000000181a147224 */ /* 0x000fe200078e021b */
[----:B------:R-:W-:Y:S01]  /*1b50*/  R2UR UR13, R4 ;  /* 0x00000000040d72ca */ /* 0x000fe200000e0000 */
[--C-:B------:R-:W-:Y:S01]  /*1b60*/  @!P0 IMAD.IADD R19, R19, 0x1, -R26.reuse ;  /* 0x0000000113138824 */ /* 0x100fe200078e0a1a */
[----:B------:R-:W-:Y:S01]  /*1b70*/  ISETP.GE.AND P0, PT, R32, RZ, PT ;  /* 0x000000ff2000720c */ /* 0x000fe20003f06270 */
[----:B------:R-:W-:Y:S01]  /*1b80*/  IMAD R21, R26, R21, R29 ;  /* 0x000000151a157224 */ /* 0x000fe200078e021d */
[----:B------:R-:W-:Y:S01]  /*1b90*/  LOP3.LUT R4, R88, 0xc0, RZ, 0xc0, !PT ;  /* 0x000000c058047812 */ /* 0x000fe200078ec0ff */
[--C-:B------:R-:W-:Y:S01]  /*1ba0*/  @!P4 IMAD.IADD R14, R14, 0x1, -R26.reuse ;  /* 0x000000010e0ec824 */ /* 0x100fe200078e0a1a */
[C---:B------:R-:W-:Y:S01]  /*1bb0*/  ISETP.GT.U32.AND P4, PT, R26.reuse, R20, PT ;  /* 0x000000141a00720c */ /* 0x040fe20003f84070 */
[--C-:B------:R-:W-:Y:S01]  /*1bc0*/  @!P5 IMAD.IADD R15, R15, 0x1, -R26.reuse ;  /* 0x000000010f0fd824 */ /* 0x100fe200078e0a1a */
[----:B------:R-:W-:Y:S01]  /*1bd0*/  ISETP.GT.U32.AND P5, PT, R26, R21, PT ;  /* 0x000000151a00720c */ /* 0x000fe20003fa4070 */
[----:B------:R-:W-:Y:S01]  /*1be0*/  @!P3 IMAD.IADD R16, R16, 0x1, -R26 ;  /* 0x000000011010b824 */ /* 0x000fe200078e0a1a */
[----:B------:R-:W-:Y:S01]  /*1bf0*/  SHF.R.U32.HI R23, RZ, 0x2, R4 ;  /* 0x00000002ff177819 */ /* 0x000fe20000011604 */
[--C-:B------:R-:W-:Y:S01]  /*1c00*/  @!P2 IMAD.IADD R18, R18, 0x1, -R26.reuse ;  /* 0x000000011212a824 */ /* 0x100fe200078e0a1a */
[----:B------:R-:W-:Y:S01]  /*1c10*/  ISETP.GE.AND P2, PT, R30, RZ, PT ;  /* 0x000000ff1e00720c */ /* 0x000fe20003f46270 */
[----:B------:R-:W-:Y:S01]  /*1c20*/  @!P6 IMAD.IADD R22, R22, 0x1, -R26 ;  /* 0x000000011616e824 */ /* 0x000fe200078e0a1a */
[----:B------:R-:W-:Y:S01]  /*1c30*/  ISETP.GE.AND P3, PT, R28, RZ, PT ;  /* 0x000000ff1c00720c */ /* 0x000fe20003f66270 */
[----:B------:R-:W-:Y:S01]  /*1c40*/  IMAD.SHL.U32 R5, R88, 0x2, RZ ;  /* 0x0000000258057824 */ /* 0x000fe200078e00ff */
[----:B------:R-:W-:Y:S01]  /*1c50*/  ISETP.GE.AND P6, PT, R34, RZ, PT ;  /* 0x000000ff2200720c */ /* 0x000fe20003fc6270 */
[----:B------:R-:W-:Y:S01]  /*1c60*/  @!P0 IMAD.MOV R16, RZ, RZ, -R16 ;  /* 0x000000ffff108224 */ /* 0x000fe200078e0a10 */
[----:B------:R-:W-:Y:S01]  /*1c70*/  ISETP.GT.U32.AND P0, PT, R26, R22, PT ;  /* 0x000000161a00720c */ /* 0x000fe20003f04070 */
[--C-:B------:R-:W-:Y:S01]  /*1c80*/  @!P4 IMAD.IADD R20, R20, 0x1, -R26.reuse ;  /* 0x000000011414c824 */ /* 0x100fe200078e0a1a */
[----:B------:R-:W-:Y:S01]  /*1c90*/  LOP3.LUT R5, R5, 0x7e, RZ, 0xc0, !PT ;  /* 0x0000007e05057812 */ /* 0x000fe200078ec0ff */
[--C-:B------:R-:W-:Y:S01]  /*1ca0*/  @!P5 IMAD.IADD R21, R21, 0x1, -R26.reuse ;  /* 0x000000011515d824 */ /* 0x100fe200078e0a1a */
[----:B------:R-:W-:Y:S01]  /*1cb0*/  ISETP.GT.U32.AND P4, PT, R26, R19, PT ;  /* 0x000000131a00720c */ /* 0x000fe20003f84070 */
[----:B------:R-:W-:Y:S01]  /*1cc0*/  IMAD R6, R6, UR8, RZ ;  /* 0x0000000806067c24 */ /* 0x000fe2000f8e02ff */
[----:B------:R-:W-:Y:S01]  /*1cd0*/  ISETP.GT.U32.AND P5, PT, R26, R20, PT ;  /* 0x000000141a00720c */ /* 0x000fe20003fa4070 */
[----:B------:R-:W-:Y:S01]  /*1ce0*/  IMAD R4, R4, 0x40, R5 ;  /* 0x0000004004047824 */ /* 0x000fe200078e0205 */
[----:B------:R-:W-:Y:S01]  /*1cf0*/  LOP3.LUT R5, R0, R23, RZ, 0x3c, !PT ;  /* 0x0000001700057212 */ /* 0x000fe200078e3cff */
[----:B------:R-:W-:Y:S01]  /*1d00*/  @!P2 IMAD.MOV R15, RZ, RZ, -R15 ;  /* 0x000000ffff0fa224 */ /* 0x000fe200078e0a0f */
[----:B------:R-:W-:Y:S01]  /*1d10*/  ISETP.GT.U32.AND P2, PT, R26, R21, PT ;  /* 0x000000151a00720c */ /* 0x000fe20003f44070 */
[----:B------:R-:W0:Y:S01]  /*1d20*/  LDC R23, c[0x0][0x240] ;  /* 0x00009000ff177b82 */ /* 0x000e220000000800 */
[----:B------:R-:W-:Y:S01]  /*1d30*/  LOP3.LUT R0, RZ, R25, RZ, 0x33, !PT ;  /* 0x00000019ff007212 */ /* 0x000fe200078e33ff */
[----:B------:R-:W-:Y:S01]  /*1d40*/  @!P0 IMAD.IADD R22, R22, 0x1, -R26 ;  /* 0x0000000116168824 */ /* 0x000fe200078e0a1a */
[----:B------:R-:W-:Y:S01]  /*1d50*/  ISETP.NE.AND P0, PT, R25, RZ, PT ;  /* 0x000000ff1900720c */ /* 0x000fe20003f05270 */
[----:B------:R-:W-:Y:S01]  /*1d60*/  @!P3 IMAD.MOV R14, RZ, RZ, -R14 ;  /* 0x000000ffff0eb224 */ /* 0x000fe200078e0a0e */
[----:B------:R-:W-:Y:S01]  /*1d70*/  ISETP.GE.AND P3, PT, R33, RZ, PT ;  /* 0x000000ff2100720c */ /* 0x000fe20003f66270 */
[--C-:B------:R-:W-:Y:S01]  /*1d80*/  @!P4 IMAD.IADD R19, R19, 0x1, -R26.reuse ;  /* 0x000000011313c824 */ /* 0x100fe200078e0a1a */
[----:B------:R-:W-:Y:S01]  /*1d90*/  ISETP.GE.AND P4, PT, R35, RZ, PT ;  /* 0x000000ff2300720c */ /* 0x000fe20003f86270 */
[----:B------:R-:W1:Y:S01]  /*1da0*/  LDC.64 R24, c[0x0][0x218] ;  /* 0x00008600ff187b82 */ /* 0x000e620000000a00 */
[----:B------:R-:W-:Y:S01]  /*1db0*/  @!P5 IMAD.IADD R20, R20, 0x1, -R26 ;  /* 0x000000011414d824 */ /* 0x000fe200078e0a1a */
[----:B------:R-:W-:Y:S01]  /*1dc0*/  ISETP.GE.AND P5, PT, R36, RZ, PT ;  /* 0x000000ff2400720c */ /* 0x000fe20003fa6270 */
[----:B------:R-:W-:Y:S01]  /*1dd0*/  @!P6 IMAD.MOV R18, RZ, RZ, -R18 ;  /* 0x000000ffff12e224 */ /* 0x000fe200078e0a12 */
[C---:B------:R-:W-:Y:S01]  /*1de0*/  SEL R7, R0.reuse, R7, !P0 ;  /* 0x0000000700077207 */ /* 0x040fe20004000000 */
[----:B------:R-:W-:Y:S01]  /*1df0*/  @!P2 IMAD.IADD R21, R21, 0x1, -R26 ;  /* 0x000000011515a824 */ /* 0x000fe200078e0a1a */
[----:B------:R-:W-:Y:S01]  /*1e00*/  ISETP.GE.AND P2, PT, R37, RZ, PT ;  /* 0x000000ff2500720c */ /* 0x000fe20003f46270 */
[----:B------:R-:W-:Y:S01]  /*1e10*/  @!P1 IMAD.MOV R22, RZ, RZ, -R22 ;  /* 0x000000ffff169224 */ /* 0x000fe200078e0a16 */
[C---:B------:R-:W-:Y:S01]  /*1e20*/  SEL R8, R0.reuse, R8, !P0 ;  /* 0x0000000800087207 */ /* 0x040fe20004000000 */
[----:B------:R-:W-:Y:S01]  /*1e30*/  IMAD R3, R3, UR8, RZ ;  /* 0x0000000803037c24 */ /* 0x000fe2000f8e02ff */
[C---:B------:R-:W-:Y:S01]  /*1e40*/  SEL R18, R0.reuse, R18, !P0 ;  /* 0x0000001200127207 */ /* 0x040fe20004000000 */
[----:B------:R-:W-:Y:S01]  /*1e50*/  @!P3 IMAD.MOV R17, RZ, RZ, -R17 ;  /* 0x000000ffff11b224 */ /* 0x000fe200078e0a11 */
[C---:B------:R-:W-:Y:S01]  /*1e60*/  SEL R9, R0.reuse, R9, !P0 ;  /* 0x0000000900097207 */ /* 0x040fe20004000000 */
[----:B------:R-:W-:Y:S01]  /*1e70*/  @!P4 IMAD.MOV R19, RZ, RZ, -R19 ;  /* 0x000000ffff13c224 */ /* 0x000fe200078e0a13 */
[C---:B------:R-:W-:Y:S01]  /*1e80*/  SEL R10, R0.reuse, R10, !P0 ;  /* 0x0000000a000a7207 */ /* 0x040fe20004000000 */
[----:B------:R-:W-:Y:S01]  /*1e90*/  @!P5 IMAD.MOV R20, RZ, RZ, -R20 ;  /* 0x000000ffff14d224 */ /* 0x000fe200078e0a14 */
[C---:B------:R-:W-:Y:S01]  /*1ea0*/  SEL R11, R0.reuse, R11, !P0 ;  /* 0x0000000b000b7207 */ /* 0x040fe20004000000 */
[----:B0-----:R-:W-:Y:S01]  /*1eb0*/  IMAD R7, R7, R23, RZ ;  /* 0x0000001707077224 */ /* 0x001fe200078e02ff */
[C---:B------:R-:W-:Y:S01]  /*1ec0*/  SEL R19, R0.reuse, R19, !P0 ;  /* 0x0000001300137207 */ /* 0x040fe20004000000 */
[----:B------:R-:W-:Y:S01]  /*1ed0*/  @!P2 IMAD.MOV R21, RZ, RZ, -R21 ;  /* 0x000000ffff15a224 */ /* 0x000fe200078e0a15 */
[----:B------:R-:W-:Y:S01]  /*1ee0*/  SEL R20, R0, R20, !P0 ;  /* 0x0000001400147207 */ /* 0x000fe20004000000 */
[-C--:B------:R-:W-:Y:S01]  /*1ef0*/  IMAD R8, R8, R23.reuse, RZ ;  /* 0x0000001708087224 */ /* 0x080fe200078e02ff */
[----:B------:R-:W-:Y:S01]  /*1f00*/  SEL R12, R0, R12, !P0 ;  /* 0x0000000c000c7207 */ /* 0x000fe20004000000 */
[-C--:B------:R-:W-:Y:S01]  /*1f10*/  IMAD R222, R18, R23.reuse, RZ ;  /* 0x0000001712de7224 */ /* 0x080fe200078e02ff */
[----:B-1----:R-:W-:Y:S01]  /*1f20*/  LEA R18, P2, R7, R24, 0x1 ;  /* 0x0000001807127211 */ /* 0x002fe200078408ff */
[----:B------:R-:W-:Y:S01]  /*1f30*/  IMAD R9, R9, R23, RZ ;  /* 0x0000001709097224 */ /* 0x000fe200078e02ff */
[----:B------:R-:W-:Y:S01]  /*1f40*/  SEL R13, R0, R13, !P0 ;  /* 0x0000000d000d7207 */ /* 0x000fe20004000000 */
[-C--:B------:R-:W-:Y:S01]  /*1f50*/  IMAD R10, R10, R23.reuse, RZ ;  /* 0x000000170a0a7224 */ /* 0x080fe200078e02ff */
[----:B------:R-:W-:Y:S01]  /*1f60*/  SEL R14, R0, R14, !P0 ;  /* 0x0000000e000e7207 */ /* 0x000fe20004000000 */
[----:B------:R-:W-:Y:S01]  /*1f70*/  IMAD R226, R20, R23, RZ ;  /* 0x0000001714e27224 */ /* 0x000fe200078e02ff */
[C---:B------:R-:W-:Y:S01]  /*1f80*/  SEL R15, R0.reuse, R15, !P0 ;  /* 0x0000000f000f7207 */ /* 0x040fe20004000000 */
[----:B------:R-:W-:Y:S01]  /*1f90*/  IMAD R224, R19, R23, RZ ;  /* 0x0000001713e07224 */ /* 0x000fe200078e02ff */
[C---:B------:R-:W-:Y:S01]  /*1fa0*/  SEL R16, R0.reuse, R16, !P0 ;  /* 0x0000001000107207 */ /* 0x040fe20004000000 */
[----:B------:R0:W-:Y:S01]  /*1fb0*/  STL [R1+0x310], R18 ;  /* 0x0003101201007387 */ /* 0x0001e20000100800 */
[----:B------:R-:W-:Y:S01]  /*1fc0*/  SEL R17, R0, R17, !P0 ;  /* 0x0000001100117207 */ /* 0x000fe20004000000 */
[----:B------:R-:W-:Y:S01]  /*1fd0*/  IMAD.WIDE R236, R6, 0x2, RZ ;  /* 0x0000000206ec7825 */ /* 0x000fe200078e02ff */
[----:B------:R-:W-:-:S02]  /*1fe0*/  SEL R21, R0, R21, !P0 ;  /* 0x0000001500157207 */ /* 0x000fc40004000000 */
[----:B------:R-:W-:Y:S02]  /*1ff0*/  CS2R R26, SRZ ;  /* 0x00000000001a7805 */ /* 0x000fe4000001ff00 */
[----:B------:R-:W-:Y:S01]  /*2000*/  SEL R0, R0, R22, !P0 ;  /* 0x0000001600007207 */ /* 0x000fe20004000000 */
[-C--:B------:R-:W-:Y:S01]  /*2010*/  IMAD R11, R11, R23.reuse, RZ ;  /* 0x000000170b0b7224 */ /* 0x080fe200078e02ff */
[-C--:B------:R-:W-:Y:S01]  /*2020*/  LEA R20, P1, R8, R24.reuse, 0x1 ;  /* 0x0000001808147211 */ /* 0x080fe200078208ff */
[-C--:B------:R-:W-:Y:S01]  /*2030*/  IMAD R12, R12, R23.reuse, RZ ;  /* 0x000000170c0c7224 */ /* 0x080fe200078e02ff */
[-C--:B------:R-:W-:Y:S01]  /*2040*/  LEA R19, P0, R9, R24.reuse, 0x1 ;  /* 0x0000001809137211 */ /* 0x080fe200078008ff */
[-C--:B------:R-:W-:Y:S01]  /*2050*/  IMAD R13, R13, R23.reuse, RZ ;  /* 0x000000170d0d7224 */ /* 0x080fe200078e02ff */
[----:B0-----:R-:W-:Y:S01]  /*2060*/  LEA R18, P4, R10, R24, 0x1 ;  /* 0x000000180a127211 */ /* 0x001fe200078808ff */
[----:B------:R-:W-:Y:S01]  /*2070*/  STL [R1+0x308], R20 ;  /* 0x0003081401007387 */ /* 0x000fe20000100800 */
[----:B------:R-:W-:Y:S01]  /*2080*/  LOP3.LUT R234, R4, 0x10, RZ, 0x3c, !PT ;  /* 0x0000001004ea7812 */ /* 0x000fe200078e3cff */
[----:B------:R-:W-:Y:S01]  /*2090*/  IMAD R14, R14, R23, RZ ;  /* 0x000000170e0e7224 */ /* 0x000fe200078e02ff */
[C---:B------:R-:W-:Y:S01]  /*20a0*/  LOP3.LUT R234, R4.reuse, 0x30, RZ, 0x3c, !PT ;  /* 0x0000003004ea7812 */ /* 0x040fe200078e3cff */
[----:B------:R0:W-:Y:S01]  /*20b0*/  STL [R1+0x300], R19 ;  /* 0x0003001301007387 */ /* 0x0001e20000100800 */
[----:B------:R-:W-:Y:S01]  /*20c0*/  IMAD.WIDE R234, R3, 0x2, RZ ;  /* 0x0000000203ea7825 */ /* 0x000fe200078e02ff */
[----:B------:R-:W-:-:S02]  /*20d0*/  LOP3.LUT R3, R4, 0x50, RZ, 0x3c, !PT ;  /* 0x0000005004037812 */ /* 0x000fc400078e3cff */
[----:B------:R-:W-:Y:S01]  /*20e0*/  CS2R R28, SRZ ;  /* 0x00000000001c7805 */ /* 0x000fe2000001ff00 */
[----:B------:R1:W-:Y:S01]  /*20f0*/  STL [R1+0x2f4], R18 ;  /* 0x0002f41201007387 */ /* 0x0003e20000100800 */
[-C--:B------:R-:W-:Y:S01]  /*2100*/  LEA R241, P6, R11, R24.reuse, 0x1 ;  /* 0x000000180bf17211 */ /* 0x080fe200078c08ff */
[-C--:B------:R-:W-:Y:S01]  /*2110*/  IMAD R228, R21, R23.reuse, RZ ;  /* 0x0000001715e47224 */ /* 0x080fe200078e02ff */
[-C--:B------:R-:W-:Y:S01]  /*2120*/  LEA R239, P5, R12, R24.reuse, 0x1 ;  /* 0x000000180cef7211 */ /* 0x080fe200078a08ff */
[----:B------:R-:W-:Y:S01]  /*2130*/  IMAD R15, R15, R23, RZ ;  /* 0x000000170f0f7224 */ /* 0x000fe200078e02ff */
[----:B------:R-:W-:Y:S01]  /*2140*/  LEA.HI.X.SX32 R240, R11, R25, 0x1, P6 ;  /* 0x000000190bf07211 */ /* 0x000fe200030f0eff */
[-C--:B------:R-:W-:Y:S01]  /*2150*/  IMAD R16, R16, R23.reuse, RZ ;  /* 0x0000001710107224 */ /* 0x080fe200078e02ff */
[----:B0-----:R-:W-:Y:S01]  /*2160*/  LEA R19, P3, R13, R24, 0x1 ;  /* 0x000000180d137211 */ /* 0x001fe200078608ff */
[----:B------:R-:W-:Y:S01]  /*2170*/  IMAD R17, R17, R23, RZ ;  /* 0x0000001711117224 */ /* 0x000fe200078e02ff */
[----:B------:R-:W-:Y:S01]  /*2180*/  LEA.HI.X.SX32 R238, R12, R25, 0x1, P5 ;  /* 0x000000190cee7211 */ /* 0x000fe200028f0eff */
[----:B------:R-:W-:Y:S01]  /*2190*/  IMAD R0, R0, R23, RZ ;  /* 0x0000001700007224 */ /* 0x000fe200078e02ff */
[----:B-1----:R-:W-:-:S02]  /*21a0*/  LEA.HI.X.SX32 R18, R7, R25, 0x1, P2 ;  /* 0x0000001907127211 */ /* 0x002fc400010f0eff */
[----:B------:R-:W-:Y:S02]  /*21b0*/  CS2R R30, SRZ ;  /* 0x00000000001e7805 */ /* 0x000fe4000001ff00 */
[-C--:B------:R-:W-:Y:S02]  /*21c0*/  LEA.HI.X.SX32 R7, R8, R25.reuse, 0x1, P1 ;  /* 0x0000001908077211 */ /* 0x080fe400008f0eff */
[----:B------:R-:W-:Y:S02]  /*21d0*/  CS2R R32, SRZ ;  /* 0x0000000000207805 */ /* 0x000fe4000001ff00 */
[----:B------:R-:W-:Y:S01]  /*21e0*/  LEA.HI.X.SX32 R8, R9, R25, 0x1, P0 ;  /* 0x0000001909087211 */ /* 0x000fe200000f0eff */
[----:B------:R0:W-:Y:S01]  /*21f0*/  STL [R1+0x30c], R18 ;  /* 0x00030c1201007387 */ /* 0x0001e20000100800 */
[----:B------:R-:W-:Y:S02]  /*2200*/  LOP3.LUT R9, R88, 0x1f, RZ, 0xc0, !PT ;  /* 0x0000001f58097812 */ /* 0x000fe400078ec0ff */
[----:B------:R-:W-:-:S02]  /*2210*/  CS2R R88, SRZ ;  /* 0x0000000000587805 */ /* 0x000fc4000001ff00 */
[CC--:B------:R-:W-:Y:S01]  /*2220*/  LEA R21, P2, R14.reuse, R24.reuse, 0x1 ;  /* 0x000000180e157211 */ /* 0x0c0fe200078408ff */
[----:B------:R1:W-:Y:S01]  /*2230*/  STL [R1+0x304], R7 ;  /* 0x0003040701007387 */ /* 0x0003e20000100800 */
[-C--:B------:R-:W-:Y:S02]  /*2240*/  LEA R23, P1, R15, R24.reuse, 0x1 ;  /* 0x000000180f177211 */ /* 0x080fe400078208ff */
[----:B------:R-:W-:Y:S02]  /*2250*/  CS2R R34, SRZ ;  /* 0x0000000000227805 */ /* 0x000fe4000001ff00 */
[----:B------:R-:W-:Y:S01]  /*2260*/  LEA.HI.X.SX32 R20, R14, R25, 0x1, P2 ;  /* 0x000000190e147211 */ /* 0x000fe200010f0eff */
[----:B------:R2:W-:Y:S01]  /*2270*/  STL [R1+0x2fc], R8 ;  /* 0x0002fc0801007387 */ /* 0x0005e20000100800 */
[----:B------:R-:W-:Y:S02]  /*2280*/  LEA R219, P0, R16, R24, 0x1 ;  /* 0x0000001810db7211 */ /* 0x000fe400078008ff */
[----:B------:R-:W-:-:S02]  /*2290*/  CS2R R36, SRZ ;  /* 0x0000000000247805 */ /* 0x000fc4000001ff00 */
[-C--:B0-----:R-:W-:Y:S02]  /*22a0*/  LEA.HI.X.SX32 R18, R13, R25.reuse, 0x1, P3 ;  /* 0x000000190d127211 */ /* 0x081fe400018f0eff */
[-C--:B------:R-:W-:Y:S02]  /*22b0*/  LEA.HI.X.SX32 R22, R15, R25.reuse, 0x1, P1 ;  /* 0x000000190f167211 */ /* 0x080fe400008f0eff */
[-C--:B-1----:R-:W-:Y:S02]  /*22c0*/  LEA.HI.X.SX32 R7, R10, R25.reuse, 0x1, P4 ;  /* 0x000000190a077211 */ /* 0x082fe400020f0eff */
[----:B------:R-:W-:Y:S01]  /*22d0*/  LEA.HI.X.SX32 R218, R16, R25, 0x1, P0 ;  /* 0x0000001910da7211 */ /* 0x000fe200000f0eff */
[----:B--2---:R-:W0:Y:S01]  /*22e0*/  LDC R8, c[0x0][0x23c] ;  /* 0x00008f00ff087b82 */ /* 0x004e220000000800 */
[----:B------:R-:W-:Y:S01]  /*22f0*/  LEA R221, P4, R17, R24, 0x1 ;  /* 0x0000001811dd7211 */ /* 0x000fe200078808ff */
[----:B------:R1:W-:Y:S01]  /*2300*/  STL [R1+0x2f0], R7 ;  /* 0x0002f00701007387 */ /* 0x0003e20000100800 */
[----:B------:R-:W-:-:S02]  /*2310*/  LOP3.LUT R6, R4, 0x70, RZ, 0x3c, !PT ;  /* 0x0000007004067812 */ /* 0x000fc400078e3cff */
[----:B------:R-:W-:Y:S01]  /*2320*/  LEA.HI.X.SX32 R220, R17, R25, 0x1, P4 ;  /* 0x0000001911dc7211 */ /* 0x000fe200020f0eff */
[----:B------:R-:W-:Y:S01]  /*2330*/  STL [R1], RZ ;  /* 0x000000ff01007387 */ /* 0x000fe20000100800 */
[-C--:B------:R-:W-:Y:S02]  /*2340*/  LEA R223, P6, R222, R24.reuse, 0x1 ;  /* 0x00000018dedf7211 */ /* 0x080fe400078c08ff */
[-C--:B------:R-:W-:Y:S01]  /*2350*/  LEA R225, P5, R224, R24.reuse, 0x1 ;  /* 0x00000018e0e17211 */ /* 0x080fe200078a08ff */
[----:B------:R-:W-:Y:S01]  /*2360*/  STL [R1+0x4], RZ ;  /* 0x000004ff01007387 */ /* 0x000fe20000100800 */
[-C--:B------:R-:W-:Y:S01]  /*2370*/  LEA R227, P3, R226, R24.reuse, 0x1 ;  /* 0x00000018e2e37211 */ /* 0x080fe200078608ff */
[----:B-1----:R-:W1:Y:S01]  /*2380*/  LDC R7, c[0x0][0x238] ;  /* 0x00008e00ff077b82 */ /* 0x002e620000000800 */
[-C--:B------:R-:W-:Y:S01]  /*2390*/  LEA R229, P2, R228, R24.reuse, 0x1 ;  /* 0x00000018e4e57211 */ /* 0x080fe200078408ff */
[----:B------:R-:W-:Y:S01]  /*23a0*/  STL [R1+0x8], RZ ;  /* 0x000008ff01007387 */ /* 0x000fe20000100800 */
[----:B------:R-:W-:-:S02]  /*23b0*/  LEA R231, P1, R0, R24, 0x1 ;  /* 0x0000001800e77211 */ /* 0x000fc400078208ff */
[-C--:B------:R-:W-:Y:S01]  /*23c0*/  LEA.HI.X.SX32 R222, R222, R25.reuse, 0x1, P6 ;  /* 0x00000019dede7211 */ /* 0x080fe200030f0eff */
[----:B------:R-:W-:Y:S01]  /*23d0*/  STL [R1+0xc], RZ ;  /* 0x00000cff01007387 */ /* 0x000fe20000100800 */
[-C--:B------:R-:W-:Y:S02]  /*23e0*/  LEA.HI.X.SX32 R224, R224, R25.reuse, 0x1, P5 ;  /* 0x00000019e0e07211 */ /* 0x080fe400028f0eff */
[-C--:B------:R-:W-:Y:S01]  /*23f0*/  LEA.HI.X.SX32 R226, R226, R25.reuse, 0x1, P3 ;  /* 0x00000019e2e27211 */ /* 0x080fe200018f0eff */
[----:B------:R-:W-:Y:S01]  /*2400*/  STL [R1+0x10], RZ ;  /* 0x000010ff01007387 */ /* 0x000fe20000100800 */
[-C--:B------:R-:W-:Y:S01]  /*2410*/  LEA.HI.X.SX32 R228, R228, R25.reuse, 0x1, P2 ;  /* 0x00000019e4e47211 */ /* 0x080fe200010f0eff */
[----:B0-----:R-:W-:Y:S01]  /*2420*/  IMAD R10, R9, R8, RZ ;  /* 0x00000008090a7224 */ /* 0x001fe200078e02ff */
[----:B------:R-:W-:Y:S01]  /*2430*/  LEA.HI.X.SX32 R230, R0, R25, 0x1, P1 ;  /* 0x0000001900e67211 */ /* 0x000fe200008f0eff */
[----:B------:R-:W-:Y:S01]  /*2440*/  STL [R1+0x14], RZ ;  /* 0x000014ff01007387 */ /* 0x000fe20000100800 */
[----:B------:R-:W-:Y:S01]  /*2450*/  CS2R R24, SRZ ;  /* 0x0000000000187805 */ /* 0x000fe2000001ff00 */
[----:B------:R-:W-:Y:S01]  /*2460*/  IMAD.U32 R0, RZ, RZ, UR5 ;  /* 0x00000005ff007e24 */ /* 0x000fe2000f8e00ff */
[----:B------:R-:W-:Y:S01]  /*2470*/  UMOV UR5, URZ ;  /* 0x0000003f00057c82 */ /* 0x000fe20008000000 */
[----:B------:R-:W-:Y:S01]  /*2480*/  STL [R1+0x18], RZ ;  /* 0x000018ff01007387 */ /* 0x000fe20000100800 */
[----:B------:R-:W-:-:S03]  /*2490*/  UIADD3.64 UR6, UR4, -UR6, URZ ;  /* 0x8000000604067297 */ /* 0x000fc6000fffe03f */
[----:B------:R-:W-:Y:S01]  /*24a0*/  STL [R1+0x1c], RZ ;  /* 0x00001cff01007387 */ /* 0x000fe20000100800 */
[----:B-1----:R-:W-:-:S03]  /*24b0*/  IMAD R8, R7, 0x1f, RZ ;  /* 0x0000001f07087824 */ /* 0x002fc600078e02ff */
[----:B------:R-:W-:Y:S01]  /*24c0*/  STL [R1+0x20], RZ ;  /* 0x000020ff01007387 */ /* 0x000fe20000100800 */
[C---:B------:R-:W-:Y:S02]  /*24d0*/  IMAD R9, R7.reuse, 0x1e, RZ ;  /* 0x0000001e07097824 */ /* 0x040fe400078e02ff */
[C---:B------:R-:W-:Y:S01]  /*24e0*/  IMAD R10, R7.reuse, 0x1d, RZ ;  /* 0x0000001d070a7824 */ /* 0x040fe200078e02ff */
[----:B------:R-:W-:Y:S01]  /*24f0*/  STL [R1+0x24], RZ ;  /* 0x000024ff01007387 */ /* 0x000fe20000100800 */
[C---:B------:R-:W-:Y:S02]  /*2500*/  IMAD R11, R7.reuse, 0x1c, RZ ;  /* 0x0000001c070b7824 */ /* 0x040fe400078e02ff */
[C---:B------:R-:W-:Y:S01]  /*2510*/  IMAD R12, R7.reuse, 0x1b, RZ ;  /* 0x0000001b070c7824 */ /* 0x040fe200078e02ff */
[----:B------:R-:W-:Y:S01]  /*2520*/  STL [R1+0x28], RZ ;  /* 0x000028ff01007387 */ /* 0x000fe20000100800 */
[C---:B------:R-:W-:Y:S02]  /*2530*/  IMAD R13, R7.reuse, 0x1a, RZ ;  /* 0x0000001a070d7824 */ /* 0x040fe400078e02ff */
[C---:B------:R-:W-:Y:S01]  /*2540*/  IMAD R14, R7.reuse, 0x19, RZ ;  /* 0x00000019070e7824 */ /* 0x040fe200078e02ff */
[----:B------:R-:W-:Y:S01]  /*2550*/  STL [R1+0x2c], RZ ;  /* 0x00002cff01007387 */ /* 0x000fe20000100800 */
[----:B------:R-:W-:-:S02]  /*2560*/  IMAD R15, R7, 0x18, RZ ;  /* 0x00000018070f7824 */ /* 0x000fc400078e02ff */
        /* <DEDUP_REMOVED lines=11> */
[C---:B------:R-:W-:Y:S02]  /*2620*/  IMAD.SHL.U32 R246, R7.reuse, 0x10, RZ ;  /* 0x0000001007f67824 */ /* 0x040fe400078e00ff */
        /* <DEDUP_REMOVED lines=9> */
[----:B------:R-:W-:Y:S01]  /*26c0*/  IMAD.SHL.U32 R6, R7, 0x8, RZ ;  /* 0x0000000807067824 */ /* 0x000fe200078e00ff */
[----:B------:R-:W-:Y:S04]  /*26d0*/  STL [R1+0x4c], RZ ;  /* 0x00004cff01007387 */ /* 0x000fe80000100800 */
        /* <DEDUP_REMOVED lines=44> */
[----:B------:R0:W-:Y:S02]  /*29a0*/  STL [R1+0x2f8], R2 ;  /* 0x0002f80201007387 */ /* 0x0001e40000100800 */
[----:B0-----:R-:W-:-:S02]  /*29b0*/  LOP3.LUT R2, R4, 0x20, RZ, 0x3c, !PT ;  /* 0x0000002004027812 */ /* 0x001fc400078e3cff */
[C---:B------:R-:W-:Y:S02]  /*29c0*/  LOP3.LUT R2, R4.reuse, 0x40, RZ, 0x3c, !PT ;  /* 0x0000004004027812 */ /* 0x040fe400078e3cff */
[----:B------:R-:W-:Y:S01]  /*29d0*/  LOP3.LUT R2, R4, 0x60, RZ, 0x3c, !PT ;  /* 0x0000006004027812 */ /* 0x000fe200078e3cff */
[----:B------:R-:W-:-:S05]  /*29e0*/  IMAD.WIDE R2, R8, 0x2, R236 ;  /* 0x0000000208027825 */ /* 0x000fca00078e02ec */
[----:B------:R0:W-:Y:S02]  /*29f0*/  STL.64 [R1+0x2e8], R2 ;  /* 0x0002e80201007387 */ /* 0x0001e40000100a00 */
[----:B0-----:R-:W-:-:S05]  /*2a00*/  IMAD.WIDE R2, R8, 0x2, R234 ;  /* 0x0000000208027825 */ /* 0x001fca00078e02ea */
[----:B------:R0:W-:Y:S02]  /*2a10*/  STL.64 [R1+0x2e0], R2 ;  /* 0x0002e00201007387 */ /* 0x0001e40000100a00 */
[----:B0-----:R-:W-:-:S04]  /*2a20*/  IMAD.WIDE R2, R9, 0x2, R236 ;  /* 0x0000000209027825 */ /* 0x001fc800078e02ec */
[----:B------:R-:W-:Y:S01]  /*2a30*/  IMAD.WIDE R8, R9, 0x2, R234 ;  /* 0x0000000209087825 */ /* 0x000fe200078e02ea */
[----:B------:R0:W-:Y:S04]  /*2a40*/  STL.64 [R1+0x2d8], R2 ;  /* 0x0002d80201007387 */ /* 0x0001e80000100a00 */
[----:B------:R1:W-:Y:S01]  /*2a50*/  STL.64 [R1+0x2d0], R8 ;  /* 0x0002d00801007387 */ /* 0x0003e20000100a00 */
[----:B0-----:R-:W-:-:S04]  /*2a60*/  IMAD.WIDE R2, R10, 0x2, R236 ;  /* 0x000000020a027825 */ /* 0x001fc800078e02ec */
[----:B-1----:R-:W-:Y:S01]  /*2a70*/  IMAD.WIDE R8, R10, 0x2, R234 ;  /* 0x000000020a087825 */ /* 0x002fe200078e02ea */
[----:B------:R0:W-:Y:S04]  /*2a80*/  STL.64 [R1+0x2c8], R2 ;  /* 0x0002c80201007387 */ /* 0x0001e80000100a00 */
[----:B------:R1:W-:Y:S01]  /*2a90*/  STL.64 [R1+0x2c0], R8 ;  /* 0x0002c00801007387 */ /* 0x0003e20000100a00 */
[----:B0-----:R-:W-:-:S04]  /*2aa0*/  IMAD.WIDE R2, R11, 0x2, R236 ;  /* 0x000000020b027825 */ /* 0x001fc800078e02ec */
[----:B-1----:R-:W-:Y:S01]  /*2ab0*/  IMAD.WIDE R8, R11, 0x2, R234 ;  /* 0x000000020b087825 */ /* 0x002fe200078e02ea */
[----:B------:R0:W-:Y:S03]  /*2ac0*/  STL.64 [R1+0x2b8], R2 ;  /* 0x0002b80201007387 */ /* 0x0001e60000100a00 */
[C---:B------:R-:W-:Y:S01]  /*2ad0*/  IMAD.WIDE R10, R12.reuse, 0x2, R236 ;  /* 0x000000020c0a7825 */ /* 0x040fe200078e02ec */
[----:B------:R1:W-:Y:S04]  /*2ae0*/  STL.64 [R1+0x2b0], R8 ;  /* 0x0002b00801007387 */ /* 0x0003e80000100a00 */
[----:B------:R2:W-:Y:S01]  /*2af0*/  STL.64 [R1+0x2a8], R10 ;  /* 0x0002a80a01007387 */ /* 0x0005e20000100a00 */
[----:B0-----:R-:W-:-:S04]  /*2b00*/  IMAD.WIDE R2, R12, 0x2, R234 ;  /* 0x000000020c027825 */ /* 0x001fc800078e02ea */
[C---:B-1----:R-:W-:Y:S01]  /*2b10*/  IMAD.WIDE R8, R13.reuse, 0x2, R236 ;  /* 0x000000020d087825 */ /* 0x042fe200078e02ec */
[----:B------:R0:W-:Y:S03]  /*2b20*/  STL.64 [R1+0x2a0], R2 ;  /* 0x0002a00201007387 */ /* 0x0001e60000100a00 */
[----:B--2---:R-:W-:Y:S01]  /*2b30*/  IMAD.WIDE R10, R13, 0x2, R234 ;  /* 0x000000020d0a7825 */ /* 0x004fe200078e02ea */
[----:B------:R1:W-:Y:S04]  /*2b40*/  STL.64 [R1+0x298], R8 ;  /* 0x0002980801007387 */ /* 0x0003e80000100a00 */
[----:B------:R2:W-:Y:S01]  /*2b50*/  STL.64 [R1+0x290], R10 ;  /* 0x0002900a01007387 */ /* 0x0005e20000100a00 */
[----:B0-----:R-:W-:-:S04]  /*2b60*/  IMAD.WIDE R2, R14, 0x2, R236 ;  /* 0x000000020e027825 */ /* 0x001fc800078e02ec */
[----:B-1----:R-:W-:Y:S01]  /*2b70*/  IMAD.WIDE R8, R14, 0x2, R234 ;  /* 0x000000020e087825 */ /* 0x002fe200078e02ea */
[----:B------:R0:W-:Y:S03]  /*2b80*/  STL.64 [R1+0x288], R2 ;  /* 0x0002880201007387 */ /* 0x0001e60000100a00 */
[C---:B--2---:R-:W-:Y:S01]  /*2b90*/  IMAD.WIDE R10, R15.reuse, 0x2, R236 ;  /* 0x000000020f0a7825 */ /* 0x044fe200078e02ec */
        /* <DEDUP_REMOVED lines=56> */
[----:B0-----:R-:W-:-:S02]  /*2f20*/  IMAD R2, R7, 0x9, RZ ;  /* 0x0000000907027824 */ /* 0x001fc400078e02ff */
[----:B------:R-:W-:Y:S02]  /*2f30*/  IMAD.SHL.U32 R3, R7, 0x4, RZ ;  /* 0x0000000407037824 */ /* 0x000fe400078e00ff */
[----:B-1----:R-:W-:-:S04]  /*2f40*/  IMAD.WIDE R8, R252, 0x2, R236 ;  /* 0x00000002fc087825 */ /* 0x002fc800078e02ec */
[----:B--2---:R-:W-:Y:S01]  /*2f50*/  IMAD.WIDE R10, R252, 0x2, R234 ;  /* 0x00000002fc0a7825 */ /* 0x004fe200078e02ea */
[----:B------:R0:W-:Y:S04]  /*2f60*/  STL.64 [R1+0x198], R8 ;  /* 0x0001980801007387 */ /* 0x0001e80000100a00 */
[----:B------:R1:W-:Y:S01]  /*2f70*/  STL.64 [R1+0x190], R10 ;  /* 0x0001900a01007387 */ /* 0x0003e20000100a00 */
[----:B0-----:R-:W-:-:S04]  /*2f80*/  IMAD.WIDE R8, R2, 0x2, R236 ;  /* 0x0000000202087825 */ /* 0x001fc800078e02ec */
[----:B-1----:R-:W-:Y:S01]  /*2f90*/  IMAD.WIDE R10, R2, 0x2, R234 ;  /* 0x00000002020a7825 */ /* 0x002fe200078e02ea */
[----:B------:R0:W-:Y:S03]  /*2fa0*/  STL.64 [R1+0x188], R8 ;  /* 0x0001880801007387 */ /* 0x0001e60000100a00 */
[----:B------:R-:W-:Y:S01]  /*2fb0*/  IMAD R2, R7, 0x7, RZ ;  /* 0x0000000707027824 */ /* 0x000fe200078e02ff */
        /* <DEDUP_REMOVED lines=15> */
[----:B------:R1:W-:Y:S03]  /*30b0*/  STL.64 [R1+0x150], R10 ;  /* 0x0001500a01007387 */ /* 0x0003e60000100a00 */
[----:B------:R-:W-:-:S04]  /*30c0*/  IMAD.WIDE R12, R6, 0x2, R236 ;  /* 0x00000002060c7825 */ /* 0x000fc800078e02ec */
[----:B0-----:R-:W-:-:S04]  /*30d0*/  IMAD.WIDE R8, R2, 0x2, R236 ;  /* 0x0000000202087825 */ /* 0x001fc800078e02ec */
[----:B-1----:R-:W-:Y:S01]  /*30e0*/  IMAD.WIDE R10, R2, 0x2, R234 ;  /* 0x00000002020a7825 */ /* 0x002fe200078e02ea */
[----:B------:R0:W-:Y:S03]  /*30f0*/  STL.64 [R1+0x148], R8 ;  /* 0x0001480801007387 */ /* 0x0001e60000100a00 */
[----:B------:R-:W-:Y:S01]  /*3100*/  IMAD.SHL.U32 R2, R7, 0x2, RZ ;  /* 0x0000000207027824 */ /* 0x000fe200078e00ff */
[----:B------:R1:W-:Y:S01]  /*3110*/  STL.64 [R1+0x140], R10 ;  /* 0x0001400a01007387 */ /* 0x0003e20000100a00 */
[----:B0-----:R-:W-:-:S04]  /*3120*/  IMAD.WIDE R8, R3, 0x2, R236 ;  /* 0x0000000203087825 */ /* 0x001fc800078e02ec */
[--C-:B-1----:R-:W-:Y:S01]  /*3130*/  IMAD.WIDE R10, R3, 0x2, R234.reuse ;  /* 0x00000002030a7825 */ /* 0x102fe200078e02ea */
[----:B------:R0:W-:Y:S04]  /*3140*/  STL.64 [R1+0x138], R8 ;  /* 0x0001380801007387 */ /* 0x0001e80000100a00 */
[----:B------:R1:W-:Y:S04]  /*3150*/  STL.64 [R1+0x130], R10 ;  /* 0x0001300a01007387 */ /* 0x0003e80000100a00 */
[----:B------:R-:W-:Y:S01]  /*3160*/  STL.64 [R1+0x128], R12 ;  /* 0x0001280c01007387 */ /* 0x000fe20000100a00 */
[----:B0-----:R-:W-:-:S04]  /*3170*/  IMAD.WIDE R8, R6, 0x2, R234 ;  /* 0x0000000206087825 */ /* 0x001fc800078e02ea */
[C---:B-1----:R-:W-:Y:S01]  /*3180*/  IMAD.WIDE R10, R2.reuse, 0x2, R236 ;  /* 0x00000002020a7825 */ /* 0x042fe200078e02ec */
[----:B------:R0:W-:Y:S03]  /*3190*/  STL.64 [R1+0x120], R8 ;  /* 0x0001200801007387 */ /* 0x0001e60000100a00 */
[----:B------:R-:W-:Y:S01]  /*31a0*/  IMAD.WIDE R2, R2, 0x2, R234 ;  /* 0x0000000202027825 */ /* 0x000fe200078e02ea */
[----:B------:R-:W-:Y:S04]  /*31b0*/  STL.64 [R1+0x118], R10 ;  /* 0x0001180a01007387 */ /* 0x000fe80000100a00 */
[----:B------:R1:W-:Y:S01]  /*31c0*/  STL.64 [R1+0x110], R2 ;  /* 0x0001100201007387 */ /* 0x0003e20000100a00 */
[----:B0-----:R-:W-:-:S04]  /*31d0*/  IMAD.WIDE R8, R7, 0x2, R236 ;  /* 0x0000000207087825 */ /* 0x001fc800078e02ec */
[----:B------:R-:W-:Y:S01]  /*31e0*/  IMAD.WIDE R6, R7, 0x2, R234 ;  /* 0x0000000207067825 */ /* 0x000fe200078e02ea */
[----:B------:R0:W-:Y:S03]  /*31f0*/  STL.64 [R1+0x108], R8 ;  /* 0x0001080801007387 */ /* 0x0001e60000100a00 */
[----:B-1----:R-:W-:Y:S01]  /*3200*/  IMAD.U32 R2, RZ, RZ, UR10 ;  /* 0x0000000aff027e24 */ /* 0x002fe2000f8e00ff */
[----:B------:R0:W-:Y:S01]  /*3210*/  STL.64 [R1+0x100], R6 ;  /* 0x0001000601007387 */ /* 0x0001e20000100a00 */
[----:B------:R-:W-:Y:S01]  /*3220*/  IMAD.U32 R3, RZ, RZ, UR11 ;  /* 0x0000000bff037e24 */ /* 0x000fe2000f8e00ff */
[----:B------:R-:W-:Y:S01]  /*3230*/  UMOV UR10, UR4 ;  /* 0x00000004000a7c82 */ /* 0x000fe20008000000 */
[----:B------:R-:W-:-:S05]  /*3240*/  UMOV UR11, 0x80000020 ;  /* 0x80000020000b7882 */ /* 0x000fca0000000000 */
.L_x_1:
[----:B------:R-:W2:Y:S04]  /*3250*/  LDL.64 R10, [R1+0x118] ;  /* 0x00011800010a7983 */ /* 0x000ea80000100a00 */
[----:B------:R-:W-:Y:S04]  /*3260*/  STL [R1+0x450], R148 ;  /* 0x0004509401007387 */ /* 0x000fe80000100800 */
[----:B------:R-:W-:Y:S04]  /*3270*/  STL [R1+0x44c], R149 ;  /* 0x00044c9501007387 */ /* 0x000fe80000100800 */
[----:B------:R-:W-:Y:S04]  /*3280*/  STL [R1+0x448], R150 ;  /* 0x0004489601007387 */ /* 0x000fe80000100800 */
[----:B------:R-:W-:Y:S04]  /*3290*/  STL [R1+0x444], R151 ;  /* 0x0004449701007387 */ /* 0x000fe80000100800 */
[----:B-----5:R-:W-:Y:S04]  /*32a0*/  STL [R1+0x440], R232 ;  /* 0x000440e801007387 */ /* 0x020fe80000100800 */
[----:B------:R-:W-:Y:S04]  /*32b0*/  STL [R1+0x43c], R217 ;  /* 0x00043cd901007387 */ /* 0x000fe80000100800 */
[----:B------:R-:W-:Y:S04]  /*32c0*/  STL [R1+0x438], R216 ;  /* 0x000438d801007387 */ /* 0x000fe80000100800 */
[----:B------:R1:W-:Y:S04]  /*32d0*/  STL.64 [R1+0x430], R86 ;  /* 0x0004305601007387 */ /* 0x0003e80000100a00 */
[----:B-1----:R-:W3:Y:S04]  /*32e0*/  LDL.64 R86, [R1+0x110] ;  /* 0x0001100001567983 */ /* 0x002ee80000100a00 */
[----:B------:R1:W-:Y:S04]  /*32f0*/  STL.64 [R1+0x428], R84 ;  /* 0x0004285401007387 */ /* 0x0003e80000100a00 */
[----:B-1----:R-:W4:Y:S04]  /*3300*/  LDL.64 R84, [R1+0x108] ;  /* 0x0001080001547983 */ /* 0x002f280000100a00 */
[----:B------:R1:W-:Y:S04]  /*3310*/  STL.64 [R1+0x420], R82 ;  /* 0x0004205201007387 */ /* 0x0003e80000100a00 */
[----:B-1----:R-:W2:Y:S01]  /*3320*/  LDL.64 R82, [R1+0x100] ;  /* 0x0001000001527983 */ /* 0x002ea20000100a00 */
[----:B------:R-:W-:-:S02]  /*3330*/  ISETP.GT.AND P2, PT, R0, RZ, PT ;  /* 0x000000ff0000720c */ /* 0x000fc40003f44270 */
[-C--:B0-----:R-:W-:Y:S01]  /*3340*/  IADD3 R6, P1, R234, R2.reuse, RZ ;  /* 0x00000002ea067210 */ /* 0x081fe20007f3e0ff */
[----:B------:R-:W-:Y:S01]  /*3350*/  STL.64 [R1+0x418], R80 ;  /* 0x0004185001007387 */ /* 0x000fe20000100a00 */
[----:B------:R-:W-:Y:S02]  /*3360*/  PRMT R16, RZ, 0x7610, R16 ;  /* 0x00007610ff107816 */ /* 0x000fe40000000010 */
[----:B------:R-:W-:Y:S01]  /*3370*/  IADD3 R8, P0, R236, R2, RZ ;  /* 0x00000002ec087210 */ /* 0x000fe20007f1e0ff */
[----:B------:R-:W-:Y:S01]  /*3380*/  STL.64 [R1+0x410], R78 ;  /* 0x0004104e01007387 */ /* 0x000fe20000100a00 */
[----:B------:R-:W-:Y:S01]  /*3390*/  IMAD.X R7, R235, 0x1, R3, P1 ;  /* 0x00000001eb077824 */ /* 0x000fe200008e0603 */
[----:B------:R-:W-:Y:S02]  /*33a0*/  ISETP.GT.AND P3, PT, R0, 0x1, PT ;  /* 0x000000010000780c */ /* 0x000fe40003f64270 */
[----:B------:R0:W-:Y:S01]  /*33b0*/  STL.64 [R1+0x408], R76 ;  /* 0x0004084c01007387 */ /* 0x0001e20000100a00 */
[----:B------:R-:W-:Y:S01]  /*33c0*/  PRMT R17, RZ, 0x7610, R17 ;  /* 0x00007610ff117816 */ /* 0x000fe20000000011 */
[----:B------:R-:W-:-:S02]  /*33d0*/  IMAD.X R9, R237, 0x1, R3, P0 ;  /* 0x00000001ed097824 */ /* 0x000fc400000e0603 */
[----:B------:R1:W-:Y:S04]  /*33e0*/  STL.64 [R1+0x400], R74 ;  /* 0x0004004a01007387 */ /* 0x0003e80000100a00 */
[----:B------:R4:W-:Y:S04]  /*33f0*/  STL.64 [R1+0x3f8], R72 ;  /* 0x0003f84801007387 */ /* 0x0009e80000100a00 */
[----:B------:R-:W-:Y:S04]  /*3400*/  STL.64 [R1+0x3f0], R70 ;  /* 0x0003f04601007387 */ /* 0x000fe80000100a00 */
[----:B------:R-:W-:Y:S04]  /*3410*/  STL.64 [R1+0x3e8], R68 ;  /* 0x0003e84401007387 */ /* 0x000fe80000100a00 */
[----:B------:R4:W-:Y:S04]  /*3420*/  STL.64 [R1+0x3e0], R66 ;  /* 0x0003e04201007387 */ /* 0x0009e80000100a00 */
[----:B------:R-:W-:Y:S04]  /*3430*/  STL.64 [R1+0x3d8], R64 ;  /* 0x0003d84001007387 */ /* 0x000fe80000100a00 */
[----:B------:R-:W-:Y:S04]  /*3440*/  STL.64 [R1+0x3d0], R62 ;  /* 0x0003d03e01007387 */ /* 0x000fe80000100a00 */
[----:B------:R-:W-:Y:S04]  /*3450*/  STL.64 [R1+0x3c8], R60 ;  /* 0x0003c83c01007387 */ /* 0x000fe80000100a00 */
[----:B------:R3:W-:Y:S04]  /*3460*/  STL.64 [R1+0x3c0], R58 ;  /* 0x0003c03a01007387 */ /* 0x0007e80000100a00 */
[----:B------:R-:W-:Y:S04]  /*3470*/  STL.64 [R1+0x3b8], R56 ;  /* 0x0003b83801007387 */ /* 0x000fe80000100a00 */
[----:B------:R-:W-:Y:S04]  /*3480*/  STL.64 [R1+0x3b0], R54 ;  /* 0x0003b03601007387 */ /* 0x000fe80000100a00 */
[----:B------:R-:W-:Y:S04]  /*3490*/  STL.64 [R1+0x3a8], R52 ;  /* 0x0003a83401007387 */ /* 0x000fe80000100a00 */
[----:B------:R3:W-:Y:S04]  /*34a0*/  STL.64 [R1+0x3a0], R50 ;  /* 0x0003a03201007387 */ /* 0x0007e80000100a00 */
[----:B------:R3:W-:Y:S04]  /*34b0*/  STL.64 [R1+0x398], R48 ;  /* 0x0003983001007387 */ /* 0x0007e80000100a00 */
[----:B------:R-:W-:Y:S04]  /*34c0*/  STL.64 [R1+0x390], R46 ;  /* 0x0003902e01007387 */ /* 0x000fe80000100a00 */
[----:B------:R-:W-:Y:S04]  /*34d0*/  STL.64 [R1+0x388], R44 ;  /* 0x0003882c01007387 */ /* 0x000fe80000100a00 */
[----:B------:R-:W-:Y:S04]  /*34e0*/  STL.64 [R1+0x380], R42 ;  /* 0x0003802a01007387 */ /* 0x000fe80000100a00 */
[----:B------:R3:W-:Y:S04]  /*34f0*/  STL.64 [R1+0x378], R40 ;  /* 0x0003782801007387 */ /* 0x0007e80000100a00 */
[----:B------:R-:W-:Y:S04]  /*3500*/  STL.64 [R1+0x370], R38 ;  /* 0x0003702601007387 */ /* 0x000fe80000100a00 */
[----:B------:R-:W-:Y:S04]  /*3510*/  STL.64 [R1+0x368], R36 ;  /* 0x0003682401007387 */ /* 0x000fe80000100a00 */
[----:B------:R2:W3:Y:S04]  /*3520*/  @P2 LDG.E.U16 R16, desc[UR14][R6.64] ;  /* 0x0000000e06102981 */ /* 0x0004e8000c1e1500 */
[----:B------:R-:W-:Y:S04]  /*3530*/  STL.64 [R1+0x360], R34 ;  /* 0x0003602201007387 */ /* 0x000fe80000100a00 */
[----:B------:R3:W-:Y:S04]  /*3540*/  STL.64 [R1+0x358], R32 ;  /* 0x0003582001007387 */ /* 0x0007e80000100a00 */
[----:B------:R-:W-:Y:S04]  /*3550*/  STL.64 [R1+0x350], R30 ;  /* 0x0003501e01007387 */ /* 0x000fe80000100a00 */
[----:B------:R-:W-:Y:S04]  /*3560*/  STL.64 [R1+0x348], R28 ;  /* 0x0003481c01007387 */ /* 0x000fe80000100a00 */
[----:B------:R-:W-:Y:S04]  /*3570*/  STL.64 [R1+0x340], R26 ;  /* 0x0003401a01007387 */ /* 0x000fe80000100a00 */
[----:B------:R3:W-:Y:S04]  /*3580*/  STL.64 [R1+0x338], R24 ;  /* 0x0003381801007387 */ /* 0x0007e80000100a00 */
[----:B0-----:R-:W3:Y:S04]  /*3590*/  LDL.64 R76, [R1+0x130] ;  /* 0x00013000014c7983 */ /* 0x001ee80000100a00 */
[----:B------:R-:W3:Y:S04]  /*35a0*/  LDL.64 R78, [R1+0x128] ;  /* 0x00012800014e7983 */ /* 0x000ee80000100a00 */
[----:B-1----:R-:W3:Y:S01]  /*35b0*/  LDL.64 R74, [R1+0x140] ;  /* 0x00014000014a7983 */ /* 0x002ee20000100a00 */
[----:B------:R-:W-:-:S03]  /*35c0*/  PRMT R233, RZ, 0x7610, R233 ;  /* 0x00007610ffe97816 */ /* 0x000fc600000000e9 */
[----:B------:R4:W3:Y:S01]  /*35d0*/  @P2 LDG.E.U16 R17, desc[UR14][R8.64] ;  /* 0x0000000e08112981 */ /* 0x0008e2000c1e1500 */
[----:B--2---:R-:W-:-:S03]  /*35e0*/  IADD3 R6, P1, R82, R2, RZ ;  /* 0x0000000252067210 */ /* 0x004fc60007f3e0ff */
[----:B------:R-:W2:Y:S02]  /*35f0*/  LDL.64 R80, [R1+0x138] ;  /* 0x0001380001507983 */ /* 0x000ea40000100a00 */
[----:B------:R-:W-:Y:S02]  /*3600*/  IMAD.X R7, R83, 0x1, R3, P1 ;  /* 0x0000000153077824 */ /* 0x000fe400008e0603 */
[----:B------:R-:W2:Y:S01]  /*3610*/  LDL.64 R82, [R1+0x120] ;  /* 0x0001200001527983 */ /* 0x000ea20000100a00 */
[-C--:B----4-:R-:W-:Y:S02]  /*3620*/  IADD3 R8, P0, R84, R2.reuse, RZ ;  /* 0x0000000254087210 */ /* 0x090fe40007f1e0ff */
[----:B------:R-:W-:Y:S01]  /*3630*/  ISETP.GT.AND P2, PT, R0, 0x2, PT ;  /* 0x000000020000780c */ /* 0x000fe20003f44270 */
[----:B------:R3:W4:Y:S01]  /*3640*/  @P3 LDG.E.U16 R233, desc[UR14][R6.64] ;  /* 0x0000000e06e93981 */ /* 0x000722000c1e1500 */
[----:B------:R-:W-:Y:S01]  /*3650*/  PRMT R73, RZ, 0x7610, R73 ;  /* 0x00007610ff497816 */ /* 0x000fe20000000049 */
[----:B------:R-:W-:Y:S01]  /*3660*/  IMAD.X R9, R85, 0x1, R3, P0 ;  /* 0x0000000155097824 */ /* 0x000fe200000e0603 */
[----:B------:R-:W-:Y:S01]  /*3670*/  PRMT R66, RZ, 0x7610, R66 ;  /* 0x00007610ff427816 */ /* 0x000fe20000000042 */
[----:B------:R-:W4:Y:S04]  /*3680*/  LDL.64 R84, [R1+0x2c0] ;  /* 0x0002c00001547983 */ /* 0x000f280000100a00 */
[----:B------:R0:W4:Y:S01]  /*3690*/  @P3 LDG.E.U16 R73, desc[UR14][R8.64] ;  /* 0x0000000e08493981 */ /* 0x000122000c1e1500 */
[----:B---3--:R-:W-:-:S02]  /*36a0*/  IADD3 R6, P1, R86, R2, RZ ;  /* 0x0000000256067210 */ /* 0x008fc40007f3e0ff */
[----:B------:R-:W-:-:S03]  /*36b0*/  ISETP.GT.AND P3, PT, R0, 0x3, PT ;  /* 0x000000030000780c */ /* 0x000fc60003f64270 */
[----:B------:R-:W-:Y:S01]  /*36c0*/  IMAD.X R7, R87, 0x1, R3, P1 ;  /* 0x0000000157077824 */ /* 0x000fe200008e0603 */
[----:B------:R-:W-:Y:S01]  /*36d0*/  PRMT R58, RZ, 0x7610, R58 ;  /* 0x00007610ff3a7816 */ /* 0x000fe2000000003a */
[----:B------:R-:W3:Y:S01]  /*36e0*/  LDL.64 R86, [R1+0x2b8] ;  /* 0x0002b80001567983 */ /* 0x000ee20000100a00 */
[----:B0-----:R-:W-:-:S03]  /*36f0*/  IADD3 R8, P0, R10, R2, RZ ;  /* 0x000000020a087210 */ /* 0x001fc60007f1e0ff */
[----:B------:R-:W4:Y:S02]  /*3700*/  @P2 LDG.E.U16 R66, desc[UR14][R6.64] ;  /* 0x0000000e06422981 */ /* 0x000f24000c1e1500 */
[----:B------:R-:W-:Y:S02]  /*3710*/  IMAD.X R9, R11, 0x1, R3, P0 ;  /* 0x000000010b097824 */ /* 0x000fe400000e0603 */
[----:B------:R-:W3:Y:S01]  /*3720*/  LDL.64 R10, [R1+0x148] ;  /* 0x00014800010a7983 */ /* 0x000ee20000100a00 */
[----:B------:R-:W-:-:S06]  /*3730*/  PRMT R65, RZ, 0x7610, R65 ;  /* 0x00007610ff417816 */ /* 0x000fcc0000000041 */
[----:B------:R0:W4:Y:S01]  /*3740*/  @P2 LDG.E.U16 R65, desc[UR14][R8.64] ;  /* 0x0000000e08412981 */ /* 0x000122000c1e1500 */
[----:B------:R-:W-:Y:S02]  /*3750*/  ISETP.GT.AND P2, PT, R0, 0x4, PT ;  /* 0x000000040000780c */ /* 0x000fe40003f44270 */
[----:B------:R-:W-:Y:S02]  /*3760*/  PRMT R50, RZ, 0x7610, R50 ;  /* 0x00007610ff327816 */ /* 0x000fe40000000032 */
[----:B0-----:R-:W-:-:S05]  /*3770*/  IADD3 R8, P0, R78, R2, RZ ;  /* 0x000000024e087210 */ /* 0x001fca0007f1e0ff */
[----:B------:R-:W-:Y:S02]  /*3780*/  IMAD.X R9, R79, 0x1, R3, P0 ;  /* 0x000000014f097824 */ /* 0x000fe400000e0603 */
[----:B------:R-:W4:Y:S01]  /*3790*/  LDL.64 R78, [R1+0x150] ;  /* 0x00015000014e7983 */ /* 0x000f220000100a00 */
[----:B--2---:R-:W-:-:S05]  /*37a0*/  IADD3 R6, P1, R82, R2, RZ ;  /* 0x0000000252067210 */ /* 0x004fca0007f3e0ff */
[----:B------:R-:W-:Y:S01]  /*37b0*/  IMAD.X R7, R83, 0x1, R3, P1 ;  /* 0x0000000153077824 */ /* 0x000fe200008e0603 */
[----:B------:R-:W-:Y:S01]  /*37c0*/  PRMT R57, RZ, 0x7610, R57 ;  /* 0x00007610ff397816 */ /* 0x000fe20000000039 */
[----:B------:R-:W2:Y:S04]  /*37d0*/  LDL.64 R82, [R1+0x160] ;  /* 0x0001600001527983 */ /* 0x000ea80000100a00 */
[----:B------:R0:W2:Y:S04]  /*37e0*/  @P3 LDG.E.U16 R58, desc[UR14][R6.64] ;  /* 0x0000000e063a3981 */ /* 0x0000a8000c1e1500 */
[----:B------:R-:W2:Y:S01]  /*37f0*/  @P3 LDG.E.U16 R57, desc[UR14][R8.64] ;  /* 0x0000000e08393981 */ /* 0x000ea2000c1e1500 */
[----:B0-----:R-:W-:-:S05]  /*3800*/  IADD3 R6, P1, R76, R2, RZ ;  /* 0x000000024c067210 */ /* 0x001fca0007f3e0ff */
[----:B------:R-:W-:Y:S02]  /*3810*/  IMAD.X R7, R77, 0x1, R3, P1 ;  /* 0x000000014d077824 */ /* 0x000fe400008e0603 */
[----:B------:R-:W2:Y:S04]  /*3820*/  LDL.64 R76, [R1+0x158] ;  /* 0x00015800014c7983 */ /* 0x000ea80000100a00 */
[----:B------:R0:W2:Y:S02]  /*3830*/  @P2 LDG.E.U16 R50, desc[UR14][R6.64] ;  /* 0x0000000e06322981 */ /* 0x0000a4000c1e1500 */
[----:B0-----:R-:W-:-:S05]  /*3840*/  IADD3 R6, P1, R74, R2, RZ ;  /* 0x000000024a067210 */ /* 0x001fca0007f3e0ff */
[----:B------:R-:W-:Y:S02]  /*3850*/  IMAD.X R7, R75, 0x1, R3, P1 ;  /* 0x000000014b077824 */ /* 0x000fe400008e0603 */
[----:B------:R-:W2:Y:S01]  /*3860*/  LDL.64 R74, [R1+0x168] ;  /* 0x00016800014a7983 */ /* 0x000ea20000100a00 */
[----:B------:R-:W-:Y:S02]  /*3870*/  IADD3 R8, P0, R80, R2, RZ ;  /* 0x0000000250087210 */ /* 0x000fe40007f1e0ff */
[----:B------:R-:W-:-:S03]  /*3880*/  PRMT R49, RZ, 0x7610, R49 ;  /* 0x00007610ff317816 */ /* 0x000fc60000000031 */
[----:B------:R-:W-:Y:S01]  /*3890*/  IMAD.X R9, R81, 0x1, R3, P0 ;  /* 0x0000000151097824 */ /* 0x000fe200000e0603 */
[----:B------:R-:W-:Y:S01]  /*38a0*/  ISETP.GT.AND P3, PT, R0, 0x5, PT ;  /* 0x000000050000780c */ /* 0x000fe20003f64270 */
[----:B------:R-:W2:Y:S04]  /*38b0*/  LDL.64 R80, [R1+0x178] ;  /* 0x0001780001507983 */ /* 0x000ea80000100a00 */
[----:B------:R3:W2:Y:S01]  /*38c0*/  @P2 LDG.E.U16 R49, desc[UR14][R8.64] ;  /* 0x0000000e08312981 */ /* 0x0006a2000c1e1500 */
[----:B------:R-:W-:Y:S02]  /*38d0*/  PRMT R41, RZ, 0x7610, R41 ;  /* 0x00007610ff297816 */ /* 0x000fe40000000029 */
[----:B---3--:R-:W-:-:S05]  /*38e0*/  IADD3 R8, P0, R10, R2, RZ ;  /* 0x000000020a087210 */ /* 0x008fca0007f1e0ff */
[----:B------:R-:W-:Y:S02]  /*38f0*/  IMAD.X R9, R11, 0x1, R3, P0 ;  /* 0x000000010b097824 */ /* 0x000fe400000e0603 */
[----:B------:R-:W3:Y:S04]  /*3900*/  LDL.64 R10, [R1+0x170] ;  /* 0x00017000010a7983 */ /* 0x000ee80000100a00 */
[----:B------:R-:W3:Y:S01]  /*3910*/  @P3 LDG.E.U16 R41, desc[UR14][R8.64] ;  /* 0x0000000e08293981 */ /* 0x000ee2000c1e1500 */
[----:B------:R-:W-:Y:S02]  /*3920*/  PRMT R42, RZ, 0x7610, R42 ;  /* 0x00007610ff2a7816 */ /* 0x000fe4000000002a */
[----:B------:R-:W-:-:S04]  /*3930*/  ISETP.GT.AND P2, PT, R0, 0x6, PT ;  /* 0x000000060000780c */ /* 0x000fc80003f44270 */
[----:B------:R4:W3:Y:S01]  /*3940*/  @P3 LDG.E.U16 R42, desc[UR14][R6.64] ;  /* 0x0000000e062a3981 */ /* 0x0008e2000c1e1500 */
[----:B------:R-:W-:Y:S02]  /*3950*/  PRMT R33, RZ, 0x7610, R33 ;  /* 0x00007610ff217816 */ /* 0x000fe40000000021 */
[----:B----4-:R-:W-:-:S05]  /*3960*/  IADD3 R6, P1, R78, R2, RZ ;  /* 0x000000024e067210 */ /* 0x010fca0007f3e0ff */
[----:B------:R-:W-:Y:S02]  /*3970*/  IMAD.X R7, R79, 0x1, R3, P1 ;  /* 0x000000014f077824 */ /* 0x000fe400008e0603 */
[----:B------:R-:W4:Y:S01]  /*3980*/  LDL.64 R78, [R1+0x180] ;  /* 0x00018000014e7983 */ /* 0x000f220000100a00 */
[----:B--2---:R-:W-:-:S05]  /*3990*/  IADD3 R8, P0, R76, R2, RZ ;  /* 0x000000024c087210 */ /* 0x004fca0007f1e0ff */
[----:B------:R-:W-:Y:S02]  /*39a0*/  IMAD.X R9, R77, 0x1, R3, P0 ;  /* 0x000000014d097824 */ /* 0x000fe400000e0603 */
[----:B------:R-:W2:Y:S04]  /*39b0*/  LDL.64 R76, [R1+0x188] ;  /* 0x00018800014c7983 */ /* 0x000ea80000100a00 */
[----:B------:R0:W2:Y:S02]  /*39c0*/  @P2 LDG.E.U16 R33, desc[UR14][R8.64] ;  /* 0x0000000e08212981 */ /* 0x0000a4000c1e1500 */
[----:B0-----:R-:W-:-:S05]  /*39d0*/  IADD3 R8, P0, R74, R2, RZ ;  /* 0x000000024a087210 */ /* 0x001fca0007f1e0ff */
[----:B------:R-:W-:Y:S02]  /*39e0*/  IMAD.X R9, R75, 0x1, R3, P0 ;  /* 0x000000014b097824 */ /* 0x000fe400000e0603 */
[----:B------:R-:W2:Y:S01]  /*39f0*/  LDL.64 R74, [R1+0x190] ;  /* 0x00019000014a7983 */ /* 0x000ea20000100a00 */
[----:B------:R-:W-:Y:S02]  /*3a00*/  ISETP.GT.AND P3, PT, R0, 0x7, PT ;  /* 0x000000070000780c */ /* 0x000fe40003f64270 */
[----:B------:R-:W-:Y:S02]  /*3a10*/  PRMT R34, RZ, 0x7610, R34 ;  /* 0x00007610ff227816 */ /* 0x000fe40000000022 */
[----:B------:R-:W-:-:S04]  /*3a20*/  PRMT R24, RZ, 0x7610, R24 ;  /* 0x00007610ff187816 */ /* 0x000fc80000000018 */
[----:B------:R0:W2:Y:S01]  /*3a30*/  @P2 LDG.E.U16 R34, desc[UR14][R6.64] ;  /* 0x0000000e06222981 */ /* 0x0000a2000c1e1500 */
[----:B------:R-:W-:Y:S02]  /*3a40*/  ISETP.GT.AND P2, PT, R0, 0x8, PT ;  /* 0x000000080000780c */ /* 0x000fe40003f44270 */
[----:B------:R-:W-:Y:S02]  /*3a50*/  PRMT R25, RZ, 0x7610, R25 ;  /* 0x00007610ff197816 */ /* 0x000fe40000000019 */
[----:B------:R1:W2:Y:S01]  /*3a60*/  @P3 LDG.E.U16 R24, desc[UR14][R8.64] ;  /* 0x0000000e08183981 */ /* 0x0002a2000c1e1500 */
[----:B0-----:R-:W-:-:S05]  /*3a70*/  IADD3 R6, P1, R82, R2, RZ ;  /* 0x0000000252067210 */ /* 0x001fca0007f3e0ff */
[----:B------:R-:W-:Y:S01]  /*3a80*/  IMAD.X R7, R83, 0x1, R3, P1 ;  /* 0x0000000153077824 */ /* 0x000fe200008e0603 */
[----:B-1----:R-:W-:Y:S01]  /*3a90*/  IADD3 R8, P0, R80, R2, RZ ;  /* 0x0000000250087210 */ /* 0x002fe20007f1e0ff */
[----:B------:R-:W2:Y:S01]  /*3aa0*/  LDL.64 R82, [R1+0x1a0] ;  /* 0x0001a00001527983 */ /* 0x000ea20000100a00 */
[----:B------:R-:W-:-:S03]  /*3ab0*/  PRMT R15, RZ, 0x7610, R15 ;  /* 0x00007610ff0f7816 */ /* 0x000fc6000000000f */
[----:B------:R3:W2:Y:S01]  /*3ac0*/  @P3 LDG.E.U16 R25, desc[UR14][R6.64] ;  /* 0x0000000e06193981 */ /* 0x0006a2000c1e1500 */
[----:B------:R-:W-:Y:S01]  /*3ad0*/  IMAD.X R9, R81, 0x1, R3, P0 ;  /* 0x0000000151097824 */ /* 0x000fe200000e0603 */
[----:B---3--:R-:W-:-:S04]  /*3ae0*/  IADD3 R6, P1, R10, R2, RZ ;  /* 0x000000020a067210 */ /* 0x008fc80007f3e0ff */
[----:B------:R-:W3:Y:S01]  /*3af0*/  @P2 LDG.E.U16 R15, desc[UR14][R8.64] ;  /* 0x0000000e080f2981 */ /* 0x000ee2000c1e1500 */
[----:B------:R-:W-:Y:S01]  /*3b00*/  IMAD.X R7, R11, 0x1, R3, P1 ;  /* 0x000000010b077824 */ /* 0x000fe200008e0603 */
[----:B------:R-:W-:Y:S02]  /*3b10*/  PRMT R14, RZ, 0x7610, R14 ;  /* 0x00007610ff0e7816 */ /* 0x000fe4000000000e */
[----:B------:R-:W3:Y:S01]  /*3b20*/  LDL.64 R10, [R1+0x198] ;  /* 0x00019800010a7983 */ /* 0x000ee20000100a00 */
[----:B------:R-:W-:Y:S02]  /*3b30*/  ISETP.GT.AND P3, PT, R0, 0x9, PT ;  /* 0x000000090000780c */ /* 0x000fe40003f64270 */
[----:B------:R-:W-:Y:S01]  /*3b40*/  PRMT R72, RZ, 0x7610, R72 ;  /* 0x00007610ff487816 */ /* 0x000fe20000000048 */
[----:B------:R-:W3:Y:S04]  /*3b50*/  LDL.64 R80, [R1+0x1a8] ;  /* 0x0001a80001507983 */ /* 0x000ee80000100a00 */
[----:B------:R4:W3:Y:S02]  /*3b60*/  @P2 LDG.E.U16 R14, desc[UR14][R6.64] ;  /* 0x0000000e060e2981 */ /* 0x0008e4000c1e1500 */
[----:B----4-:R-:W-:-:S05]  /*3b70*/  IADD3 R6, P1, R78, R2, RZ ;  /* 0x000000024e067210 */ /* 0x010fca0007f3e0ff */
[----:B------:R-:W-:Y:S01]  /*3b80*/  IMAD.X R7, R79, 0x1, R3, P1 ;  /* 0x000000014f077824 */ /* 0x000fe200008e0603 */
[----:B--2---:R-:W-:-:S04]  /*3b90*/  IADD3 R8, P0, R76, R2, RZ ;  /* 0x000000024c087210 */ /* 0x004fc80007f1e0ff */
[----:B------:R0:W2:Y:S01]  /*3ba0*/  @P3 LDG.E.U16 R72, desc[UR14][R6.64] ;  /* 0x0000000e06483981 */ /* 0x0000a2000c1e1500 */
[----:B------:R-:W-:Y:S01]  /*3bb0*/  IMAD.X R9, R77, 0x1, R3, P0 ;  /* 0x000000014d097824 */ /* 0x000fe200000e0603 */
[----:B------:R-:W-:Y:S02]  /*3bc0*/  ISETP.GT.AND P2, PT, R0, 0xa, PT ;  /* 0x0000000a0000780c */ /* 0x000fe40003f44270 */
[----:B------:R-:W4:Y:S01]  /*3bd0*/  LDL.64 R76, [R1+0x1b0] ;  /* 0x0001b000014c7983 */ /* 0x000f220000100a00 */
[----:B------:R-:W-:Y:S02]  /*3be0*/  PRMT R71, RZ, 0x7610, R71 ;  /* 0x00007610ff477816 */ /* 0x000fe40000000047 */
[----:B------:R-:W-:Y:S01]  /*3bf0*/  PRMT R64, RZ, 0x7610, R64 ;  /* 0x00007610ff407816 */ /* 0x000fe20000000040 */
[----:B------:R-:W2:Y:S04]  /*3c00*/  LDL.64 R78, [R1+0x1b8] ;  /* 0x0001b800014e7983 */ /* 0x000ea80000100a00 */
[----:B------:R-:W2:Y:S01]  /*3c10*/  @P3 LDG.E.U16 R71, desc[UR14][R8.64] ;  /* 0x0000000e08473981 */ /* 0x000ea2000c1e1500 */
[----:B0-----:R-:W-:-:S05]  /*3c20*/  IADD3 R6, P1, R74, R2, RZ ;  /* 0x000000024a067210 */ /* 0x001fca0007f3e0ff */
[----:B------:R-:W-:Y:S02]  /*3c30*/  IMAD.X R7, R75, 0x1, R3, P1 ;  /* 0x000000014b077824 */ /* 0x000fe400008e0603 */
[----:B------:R-:W2:Y:S01]  /*3c40*/  LDL.64 R74, [R1+0x1c0] ;  /* 0x0001c000014a7983 */ /* 0x000ea20000100a00 */
[----:B------:R-:W-:-:S03]  /*3c50*/  ISETP.GT.AND P3, PT, R0, 0xb, PT ;  /* 0x0000000b0000780c */ /* 0x000fc60003f64270 */
[----:B------:R0:W2:Y:S01]  /*3c60*/  @P2 LDG.E.U16 R64, desc[UR14][R6.64] ;  /* 0x0000000e06402981 */ /* 0x0000a2000c1e1500 */
[----:B------:R-:W-:Y:S02]  /*3c70*/  PRMT R56, RZ, 0x7610, R56 ;  /* 0x00007610ff387816 */ /* 0x000fe40000000038 */
[----:B0-----:R-:W-:-:S05]  /*3c80*/  IADD3 R6, P1, R82, R2, RZ ;  /* 0x0000000252067210 */ /* 0x001fca0007f3e0ff */
[----:B------:R-:W-:Y:S01]  /*3c90*/  IMAD.X R7, R83, 0x1, R3, P1 ;  /* 0x0000000153077824 */ /* 0x000fe200008e0603 */
[----:B------:R-:W-:Y:S01]  /*3ca0*/  PRMT R63, RZ, 0x7610, R63 ;  /* 0x00007610ff3f7816 */ /* 0x000fe2000000003f */
[----:B------:R-:W2:Y:S04]  /*3cb0*/  LDL.64 R82, [R1+0x1f0] ;  /* 0x0001f00001527983 */ /* 0x000ea80000100a00 */
[----:B------:R-:W2:Y:S01]  /*3cc0*/  @P3 LDG.E.U16 R56, desc[UR14][R6.64] ;  /* 0x0000000e06383981 */ /* 0x000ea2000c1e1500 */
[----:B---3--:R-:W-:-:S05]  /*3cd0*/  IADD3 R8, P0, R10, R2, RZ ;  /* 0x000000020a087210 */ /* 0x008fca0007f1e0ff */
[----:B------:R-:W-:Y:S02]  /*3ce0*/  IMAD.X R9, R11, 0x1, R3, P0 ;  /* 0x000000010b097824 */ /* 0x000fe400000e0603 */
[----:B------:R-:W3:Y:S04]  /*3cf0*/  LDL.64 R10, [R1+0x1c8] ;  /* 0x0001c800010a7983 */ /* 0x000ee80000100a00 */
[----:B------:R0:W3:Y:S01]  /*3d00*/  @P2 LDG.E.U16 R63, desc[UR14][R8.64] ;  /* 0x0000000e083f2981 */ /* 0x0000e2000c1e1500 */
[----:B------:R-:W-:Y:S02]  /*3d10*/  ISETP.GT.AND P2, PT, R0, 0xc, PT ;  /* 0x0000000c0000780c */ /* 0x000fe40003f44270 */
[----:B------:R-:W-:Y:S02]  /*3d20*/  PRMT R48, RZ, 0x7610, R48 ;  /* 0x00007610ff307816 */ /* 0x000fe40000000030 */
[----:B0-----:R-:W-:-:S05]  /*3d30*/  IADD3 R8, P0, R80, R2, RZ ;  /* 0x0000000250087210 */ /* 0x001fca0007f1e0ff */
[----:B------:R-:W-:Y:S02]  /*3d40*/  IMAD.X R9, R81, 0x1, R3, P0 ;  /* 0x0000000151097824 */ /* 0x000fe400000e0603 */
[----:B------:R-:W3:Y:S01]  /*3d50*/  LDL.64 R80, [R1+0x1d0] ;  /* 0x0001d00001507983 */ /* 0x000ee20000100a00 */
[----:B----4-:R-:W-:-:S05]  /*3d60*/  IADD3 R6, P1, R76, R2, RZ ;  /* 0x000000024c067210 */ /* 0x010fca0007f3e0ff */
[----:B------:R-:W-:Y:S02]  /*3d70*/  IMAD.X R7, R77, 0x1, R3, P1 ;  /* 0x000000014d077824 */ /* 0x000fe400008e0603 */
[----:B------:R-:W4:Y:S04]  /*3d80*/  LDL.64 R76, [R1+0x1d8] ;  /* 0x0001d800014c7983 */ /* 0x000f280000100a00 */
[----:B------:R2:W4:Y:S02]  /*3d90*/  @P2 LDG.E.U16 R48, desc[UR14][R6.64] ;  /* 0x0000000e06302981 */ /* 0x000524000c1e1500 */
[----:B--2---:R-:W-:-:S05]  /*3da0*/  IADD3 R6, P1, R74, R2, RZ ;  /* 0x000000024a067210 */ /* 0x004fca0007f3e0ff */
[----:B------:R-:W-:Y:S02]  /*3db0*/  IMAD.X R7, R75, 0x1, R3, P1 ;  /* 0x000000014b077824 */ /* 0x000fe400008e0603 */
[----:B------:R-:W2:Y:S01]  /*3dc0*/  LDL.64 R74, [R1+0x1e8] ;  /* 0x0001e800014a7983 */ /* 0x000ea20000100a00 */
[----:B------:R-:W-:-:S06]  /*3dd0*/  PRMT R55, RZ, 0x7610, R55 ;  /* 0x00007610ff377816 */ /* 0x000fcc0000000037 */
[----:B------:R0:W2:Y:S01]  /*3de0*/  @P3 LDG.E.U16 R55, desc[UR14][R8.64] ;  /* 0x0000000e08373981 */ /* 0x0000a2000c1e1500 */
[----:B------:R-:W-:Y:S02]  /*3df0*/  PRMT R47, RZ, 0x7610, R47 ;  /* 0x00007610ff2f7816 */ /* 0x000fe4000000002f */
[----:B0-----:R-:W-:-:S05]  /*3e00*/  IADD3 R8, P0, R78, R2, RZ ;  /* 0x000000024e087210 */ /* 0x001fca0007f1e0ff */
[----:B------:R-:W-:Y:S02]  /*3e10*/  IMAD.X R9, R79, 0x1, R3, P0 ;  /* 0x000000014f097824 */ /* 0x000fe400000e0603 */
[----:B------:R-:W2:Y:S04]  /*3e20*/  LDL.64 R78, [R1+0x1e0] ;  /* 0x0001e000014e7983 */ /* 0x000ea80000100a00 */
[----:B------:R3:W2:Y:S01]  /*3e30*/  @P2 LDG.E.U16 R47, desc[UR14][R8.64] ;  /* 0x0000000e082f2981 */ /* 0x0006a2000c1e1500 */
[----:B------:R-:W-:Y:S02]  /*3e40*/  ISETP.GT.AND P3, PT, R0, 0xd, PT ;  /* 0x0000000d0000780c */ /* 0x000fe40003f64270 */
[----:B---3--:R-:W-:-:S05]  /*3e50*/  IADD3 R8, P0, R10, R2, RZ ;  /* 0x000000020a087210 */ /* 0x008fca0007f1e0ff */
[----:B------:R-:W-:Y:S01]  /*3e60*/  IMAD.X R9, R11, 0x1, R3, P0 ;  /* 0x000000010b097824 */ /* 0x000fe200000e0603 */
[----:B------:R-:W-:Y:S02]  /*3e70*/  PRMT R40, RZ, 0x7610, R40 ;  /* 0x00007610ff287816 */ /* 0x000fe40000000028 */
[----:B------:R-:W-:-:S04]  /*3e80*/  ISETP.GT.AND P2, PT, R0, 0xe, PT ;  /* 0x0000000e0000780c */ /* 0x000fc80003f44270 */
[----:B------:R0:W3:Y:S01]  /*3e90*/  @P3 LDG.E.U16 R40, desc[UR14][R6.64] ;  /* 0x0000000e06283981 */ /* 0x0000e2000c1e1500 */
[----:B------:R-:W-:Y:S02]  /*3ea0*/  PRMT R32, RZ, 0x7610, R32 ;  /* 0x00007610ff207816 */ /* 0x000fe40000000020 */
[----:B0-----:R-:W-:-:S05]  /*3eb0*/  IADD3 R6, P1, R80, R2, RZ ;  /* 0x0000000250067210 */ /* 0x001fca0007f3e0ff */
[----:B------:R-:W-:Y:S02]  /*3ec0*/  IMAD.X R7, R81, 0x1, R3, P1 ;  /* 0x0000000151077824 */ /* 0x000fe400008e0603 */
[----:B------:R-:W3:Y:S04]  /*3ed0*/  LDL.64 R80, [R1+0x200] ;  /* 0x0002000001507983 */ /* 0x000ee80000100a00 */
[----:B------:R2:W3:Y:S01]  /*3ee0*/  @P2 LDG.E.U16 R32, desc[UR14][R6.64] ;  /* 0x0000000e06202981 */ /* 0x0004e2000c1e1500 */
[----:B----4-:R-:W-:-:S05]  /*3ef0*/  IADD3 R10, P0, R76, R2, RZ ;  /* 0x000000024c0a7210 */ /* 0x010fca0007f1e0ff */
[----:B------:R-:W-:Y:S02]  /*3f00*/  IMAD.X R11, R77, 0x1, R3, P0 ;  /* 0x000000014d0b7824 */ /* 0x000fe400000e0603 */
[----:B------:R-:W4:Y:S01]  /*3f10*/  LDL.64 R76, [R1+0x1f8] ;  /* 0x0001f800014c7983 */ /* 0x000f220000100a00 */
[----:B--2---:R-:W-:-:S05]  /*3f20*/  IADD3 R6, P0, R74, R2, RZ ;  /* 0x000000024a067210 */ /* 0x004fca0007f1e0ff */
[----:B------:R-:W-:Y:S02]  /*3f30*/  IMAD.X R7, R75, 0x1, R3, P0 ;  /* 0x000000014b077824 */ /* 0x000fe400000e0603 */
[----:B------:R-:W2:Y:S01]  /*3f40*/  LDL.64 R74, [R1+0x208] ;  /* 0x00020800014a7983 */ /* 0x000ea20000100a00 */
[----:B------:R-:W-:-:S06]  /*3f50*/  PRMT R39, RZ, 0x7610, R39 ;  /* 0x00007610ff277816 */ /* 0x000fcc0000000027 */
[----:B------:R0:W2:Y:S01]  /*3f60*/  @P3 LDG.E.U16 R39, desc[UR14][R8.64] ;  /* 0x0000000e08273981 */ /* 0x0000a2000c1e1500 */
[----:B------:R-:W-:Y:S02]  /*3f70*/  ISETP.GT.AND P3, PT, R0, 0xf, PT ;  /* 0x0000000f0000780c */ /* 0x000fe40003f64270 */
[----:B0-----:R-:W-:-:S05]  /*3f80*/  IADD3 R8, P1, R78, R2, RZ ;  /* 0x000000024e087210 */ /* 0x001fca0007f3e0ff */
[----:B------:R-:W-:Y:S02]  /*3f90*/  IMAD.X R9, R79, 0x1, R3, P1 ;  /* 0x000000014f097824 */ /* 0x000fe400008e0603 */
[----:B------:R-:W2:Y:S01]  /*3fa0*/  LDL.64 R78, [R1+0x210] ;  /* 0x00021000014e7983 */ /* 0x000ea20000100a00 */
[----:B------:R-:W-:Y:S02]  /*3fb0*/  PRMT R31, RZ, 0x7610, R31 ;  /* 0x00007610ff1f7816 */ /* 0x000fe4000000001f */
[----:B------:R-:W-:-:S04]  /*3fc0*/  PRMT R149, RZ, 0x7610, R149 ;  /* 0x00007610ff957816 */ /* 0x000fc80000000095 */
[----:B------:R0:W2:Y:S04]  /*3fd0*/  @P2 LDG.E.U16 R31, desc[UR14][R10.64] ;  /* 0x0000000e0a1f2981 */ /* 0x0000a8000c1e1500 */
[----:B------:R-:W2:Y:S01]  /*3fe0*/  @P3 LDG.E.U16 R149, desc[UR14][R6.64] ;  /* 0x0000000e06953981 */ /* 0x000ea2000c1e1500 */
[----:B------:R-:W-:Y:S02]  /*3ff0*/  PRMT R148, RZ, 0x7610, R148 ;  /* 0x00007610ff947816 */ /* 0x000fe40000000094 */
[----:B0-----:R-:W-:-:S04]  /*4000*/  IADD3 R10, P1, R82, R2, RZ ;  /* 0x00000002520a7210 */ /* 0x001fc80007f3e0ff */
[----:B------:R3:W2:Y:S01]  /*4010*/  @P3 LDG.E.U16 R148, desc[UR14][R8.64] ;  /* 0x0000000e08943981 */ /* 0x0006a2000c1e1500 */
[----:B------:R-:W-:Y:S01]  /*4020*/  ISETP.GT.AND P4, PT, R0, 0x10, PT ;  /* 0x000000100000780c */ /* 0x000fe20003f84270 */
[----:B------:R-:W-:Y:S02]  /*4030*/  IMAD.X R11, R83, 0x1, R3, P1 ;  /* 0x00000001530b7824 */ /* 0x000fe400008e0603 */
[----:B------:R-:W2:Y:S01]  /*4040*/  LDL.64 R82, [R1+0x220] ;  /* 0x0002200001527983 */ /* 0x000ea20000100a00 */
[----:B------:R-:W-:Y:S02]  /*4050*/  PRMT R13, RZ, 0x7610, R13 ;  /* 0x00007610ff0d7816 */ /* 0x000fe4000000000d */
[----:B---3--:R-:W-:-:S05]  /*4060*/  IADD3 R8, P1, R80, R2, RZ ;  /* 0x0000000250087210 */ /* 0x008fca0007f3e0ff */
[----:B------:R-:W-:Y:S02]  /*4070*/  IMAD.X R9, R81, 0x1, R3, P1 ;  /* 0x0000000151097824 */ /* 0x000fe400008e0603 */
[----:B------:R-:W3:Y:S01]  /*4080*/  LDL.64 R80, [R1+0x228] ;  /* 0x0002280001507983 */ /* 0x000ee20000100a00 */
[----:B----4-:R-:W-:-:S05]  /*4090*/  IADD3 R6, P2, R76, R2, RZ ;  /* 0x000000024c067210 */ /* 0x010fca0007f5e0ff */
[----:B------:R-:W-:Y:S02]  /*40a0*/  IMAD.X R7, R77, 0x1, R3, P2 ;  /* 0x000000014d077824 */ /* 0x000fe400010e0603 */
[----:B------:R-:W4:Y:S04]  /*40b0*/  LDL.64 R76, [R1+0x218] ;  /* 0x00021800014c7983 */ /* 0x000f280000100a00 */
[----:B------:R2:W3:Y:S02]  /*40c0*/  @P4 LDG.E.U16 R13, desc[UR14][R6.64] ;  /* 0x0000000e060d4981 */ /* 0x0004e4000c1e1500 */
        /* <DEDUP_REMOVED lines=12> */
[----:B------:R0:W2:Y:S01]  /*4190*/  @P0 LDG.E.U16 R70, desc[UR14][R6.64] ;  /* 0x0000000e06460981 */ /* 0x0000a2000c1e1500 */
[----:B------:R-:W-:Y:S02]  /*41a0*/  ISETP.GT.AND P1, PT, R0, 0x13, PT ;  /* 0x000000130000780c */ /* 0x000fe40003f24270 */
[----:B------:R-:W-:Y:S02]  /*41b0*/  PRMT R44, RZ, 0x7610, R44 ;  /* 0x00007610ff2c7816 */ /* 0x000fe4000000002c */
[----:B------:R-:W-:Y:S02]  /*41c0*/  PRMT R54, RZ, 0x7610, R54 ;  /* 0x00007610ff367816 */ /* 0x000fe40000000036 */
[----:B----4-:R-:W-:-:S05]  /*41d0*/  IADD3 R8, P0, R76, R2, RZ ;  /* 0x000000024c087210 */ /* 0x010fca0007f1e0ff */
[--C-:B------:R-:W-:Y:S01]  /*41e0*/  IMAD.X R9, R77, 0x1, R3.reuse, P0 ;  /* 0x000000014d097824 */ /* 0x100fe200000e0603 */
[-C--:B0-----:R-:W-:Y:S01]  /*41f0*/  IADD3 R6, P0, R82, R2.reuse, RZ ;  /* 0x0000000252067210 */ /* 0x081fe20007f1e0ff */
[----:B------:R-:W4:Y:S04]  /*4200*/  LDL.64 R76, [R1+0x240] ;  /* 0x00024000014c7983 */ /* 0x000f280000100a00 */
[----:B------:R-:W-:Y:S01]  /*4210*/  IMAD.X R7, R83, 0x1, R3, P0 ;  /* 0x0000000153077824 */ /* 0x000fe200000e0603 */
[----:B------:R-:W-:Y:S01]  /*4220*/  PRMT R36, RZ, 0x7610, R36 ;  /* 0x00007610ff247816 */ /* 0x000fe20000000024 */
[----:B------:R-:W4:Y:S04]  /*4230*/  LDL.64 R82, [R1+0x258] ;  /* 0x0002580001527983 */ /* 0x000f280000100a00 */
[----:B------:R3:W4:Y:S02]  /*4240*/  @P1 LDG.E.U16 R44, desc[UR14][R6.64] ;  /* 0x0000000e062c1981 */ /* 0x000724000c1e1500 */
[----:B---3--:R-:W-:-:S05]  /*4250*/  IADD3 R6, P0, R80, R2, RZ ;  /* 0x0000000250067210 */ /* 0x008fca0007f1e0ff */
[----:B------:R-:W-:Y:S01]  /*4260*/  IMAD.X R7, R81, 0x1, R3, P0 ;  /* 0x0000000151077824 */ /* 0x000fe200000e0603 */
[----:B------:R-:W-:Y:S01]  /*4270*/  PRMT R46, RZ, 0x7610, R46 ;  /* 0x00007610ff2e7816 */ /* 0x000fe2000000002e */
[----:B------:R-:W3:Y:S04]  /*4280*/  LDL.64 R80, [R1+0x260] ;  /* 0x0002600001507983 */ /* 0x000ee80000100a00 */
[----:B------:R2:W3:Y:S02]  /*4290*/  @P1 LDG.E.U16 R54, desc[UR14][R6.64] ;  /* 0x0000000e06361981 */ /* 0x0004e4000c1e1500 */
[----:B--2---:R-:W-:-:S05]  /*42a0*/  IADD3 R6, P0, R74, R2, RZ ;  /* 0x000000024a067210 */ /* 0x004fca0007f1e0ff */
[----:B------:R-:W-:Y:S02]  /*42b0*/  IMAD.X R7, R75, 0x1, R3, P0 ;  /* 0x000000014b077824 */ /* 0x000fe400000e0603 */
[----:B------:R-:W2:Y:S01]  /*42c0*/  LDL.64 R74, [R1+0x248] ;  /* 0x00024800014a7983 */ /* 0x000ea20000100a00 */
[----:B------:R-:W-:-:S13]  /*42d0*/  ISETP.GT.AND P1, PT, R0, 0x14, PT ;  /* 0x000000140000780c */ /* 0x000fda0003f24270 */
[----:B------:R0:W3:Y:S02]  /*42e0*/  @P1 LDG.E.U16 R36, desc[UR14][R6.64] ;  /* 0x0000000e06241981 */ /* 0x0000e4000c1e1500 */
[----:B0-----:R-:W-:-:S05]  /*42f0*/  IADD3 R6, P0, R78, R2, RZ ;  /* 0x000000024e067210 */ /* 0x001fca0007f1e0ff */
[----:B------:R-:W-:Y:S02]  /*4300*/  IMAD.X R7, R79, 0x1, R3, P0 ;  /* 0x000000014f077824 */ /* 0x000fe400000e0603 */
[----:B------:R-:W3:Y:S04]  /*4310*/  LDL.64 R78, [R1+0x250] ;  /* 0x00025000014e7983 */ /* 0x000ee80000100a00 */
[----:B------:R4:W3:Y:S01]  /*4320*/  @P1 LDG.E.U16 R46, desc[UR14][R6.64] ;  /* 0x0000000e062e1981 */ /* 0x0008e2000c1e1500 */
[----:B------:R-:W-:Y:S02]  /*4330*/  ISETP.GT.AND P1, PT, R0, 0x15, PT ;  /* 0x000000150000780c */ /* 0x000fe40003f24270 */
[----:B------:R-:W-:Y:S02]  /*4340*/  PRMT R27, RZ, 0x7610, R27 ;  /* 0x00007610ff1b7816 */ /* 0x000fe4000000001b */
        /* <DEDUP_REMOVED lines=9> */
[----:B------:R-:W-:Y:S02]  /*43e0*/  ISETP.GT.AND P1, PT, R0, 0x16, PT ;  /* 0x000000160000780c */ /* 0x000fe40003f24270 */
[----:B------:R-:W-:Y:S02]  /*43f0*/  PRMT R30, RZ, 0x7610, R30 ;  /* 0x00007610ff1e7816 */ /* 0x000fe4000000001e */
[----:B---3--:R-:W-:-:S05]  /*4400*/  IADD3 R6, P0, R78, R2, RZ ;  /* 0x000000024e067210 */ /* 0x008fca0007f1e0ff */
[----:B------:R-:W-:Y:S01]  /*4410*/  IMAD.X R7, R79, 0x1, R3, P0 ;  /* 0x000000014f077824 */ /* 0x000fe200000e0603 */
[----:B------:R-:W-:Y:S01]  /*4420*/  PRMT R29, RZ, 0x7610, R29 ;  /* 0x00007610ff1d7816 */ /* 0x000fe2000000001d */
[----:B------:R-:W3:Y:S04]  /*4430*/  LDL.64 R78, [R1+0x278] ;  /* 0x00027800014e7983 */ /* 0x000ee80000100a00 */
[----:B------:R0:W3:Y:S02]  /*4440*/  @P1 LDG.E.U16 R30, desc[UR14][R6.64] ;  /* 0x0000000e061e1981 */ /* 0x0000e4000c1e1500 */
[----:B0-----:R-:W-:-:S05]  /*4450*/  IADD3 R6, P0, R82, R2, RZ ;  /* 0x0000000252067210 */ /* 0x001fca0007f1e0ff */
[----:B------:R-:W-:Y:S01]  /*4460*/  IMAD.X R7, R83, 0x1, R3, P0 ;  /* 0x0000000153077824 */ /* 0x000fe200000e0603 */
[----:B------:R-:W-:Y:S01]  /*4470*/  PRMT R150, RZ, 0x7610, R150 ;  /* 0x00007610ff967816 */ /* 0x000fe20000000096 */
[----:B------:R-:W3:Y:S04]  /*4480*/  LDL.64 R82, [R1+0x290] ;  /* 0x0002900001527983 */ /* 0x000ee80000100a00 */
[----:B------:R0:W3:Y:S01]  /*4490*/  @P1 LDG.E.U16 R29, desc[UR14][R6.64] ;  /* 0x0000000e061d1981 */ /* 0x0000e2000c1e1500 */
[----:B------:R-:W-:Y:S02]  /*44a0*/  ISETP.GT.AND P1, PT, R0, 0x17, PT ;  /* 0x000000170000780c */ /* 0x000fe40003f24270 */
[----:B0-----:R-:W-:-:S05]  /*44b0*/  IADD3 R6, P0, R80, R2, RZ ;  /* 0x0000000250067210 */ /* 0x001fca0007f1e0ff */
[----:B------:R-:W-:Y:S01]  /*44c0*/  IMAD.X R7, R81, 0x1, R3, P0 ;  /* 0x0000000151077824 */ /* 0x000fe200000e0603 */
[----:B------:R-:W-:Y:S01]  /*44d0*/  PRMT R151, RZ, 0x7610, R151 ;  /* 0x00007610ff977816 */ /* 0x000fe20000000097 */
[----:B------:R-:W3:Y:S04]  /*44e0*/  LDL.64 R80, [R1+0x298] ;  /* 0x0002980001507983 */ /* 0x000ee80000100a00 */
[----:B------:R4:W3:Y:S02]  /*44f0*/  @P1 LDG.E.U16 R150, desc[UR14][R6.64] ;  /* 0x0000000e06961981 */ /* 0x0008e4000c1e1500 */
[----:B----4-:R-:W-:-:S05]  /*4500*/  IADD3 R6, P0, R76, R2, RZ ;  /* 0x000000024c067210 */ /* 0x010fca0007f1e0ff */
[----:B------:R-:W-:Y:S02]  /*4510*/  IMAD.X R7, R77, 0x1, R3, P0 ;  /* 0x000000014d077824 */ /* 0x000fe400000e0603 */
[----:B------:R-:W4:Y:S04]  /*4520*/  LDL.64 R76, [R1+0x280] ;  /* 0x00028000014c7983 */ /* 0x000f280000100a00 */
[----:B------:R2:W4:Y:S02]  /*4530*/  @P1 LDG.E.U16 R151, desc[UR14][R6.64] ;  /* 0x0000000e06971981 */ /* 0x000524000c1e1500 */
[----:B--2---:R-:W-:-:S05]  /*4540*/  IADD3 R6, P0, R74, R2, RZ ;  /* 0x000000024a067210 */ /* 0x004fca0007f1e0ff */
[----:B------:R-:W-:Y:S02]  /*4550*/  IMAD.X R7, R75, 0x1, R3, P0 ;  /* 0x000000014b077824 */ /* 0x000fe400000e0603 */
[----:B------:R-:W2:Y:S01]  /*4560*/  LDL.64 R74, [R1+0x288] ;  /* 0x00028800014a7983 */ /* 0x000ea20000100a00 */
[C---:B------:R-:W-:Y:S02]  /*4570*/  ISETP.GT.AND P3, PT, R0.reuse, 0x12, PT ;  /* 0x000000120000780c */ /* 0x040fe40003f64270 */
[----:B------:R-:W-:Y:S02]  /*4580*/  PRMT R62, RZ, 0x7610, R62 ;  /* 0x00007610ff3e7816 */ /* 0x000fe4000000003e */
[----:B------:R-:W-:Y:S02]  /*4590*/  ISETP.GT.AND P1, PT, R0, 0x18, PT ;  /* 0x000000180000780c */ /* 0x000fe40003f24270 */
[----:B------:R-:W-:-:S07]  /*45a0*/  PRMT R52, RZ, 0x7610, R52 ;  /* 0x00007610ff347816 */ /* 0x000fce0000000034 */
[----:B------:R0:W2:Y:S04]  /*45b0*/  @P3 LDG.E.U16 R62, desc[UR14][R8.64] ;  /* 0x0000000e083e3981 */ /* 0x0000a8000c1e1500 */
[----:B------:R1:W2:Y:S01]  /*45c0*/  @P3 LDG.E.U16 R52, desc[UR14][R10.64] ;  /* 0x0000000e0a343981 */ /* 0x0002a2000c1e1500 */
[----:B0-----:R-:W-:-:S06]  /*45d0*/  PRMT R8, RZ, 0x7610, R8 ;  /* 0x00007610ff087816 */ /* 0x001fcc0000000008 */
[----:B------:R3:W2:Y:S01]  /*45e0*/  @P1 LDG.E.U16 R8, desc[UR14][R6.64] ;  /* 0x0000000e06081981 */ /* 0x0006a2000c1e1500 */
[----:B-1----:R-:W-:Y:S02]  /*45f0*/  PRMT R10, RZ, 0x7610, R10 ;  /* 0x00007610ff0a7816 */ /* 0x002fe4000000000a */
[----:B---3--:R-:W-:-:S05]  /*4600*/  IADD3 R6, P0, R78, R2, RZ ;  /* 0x000000024e067210 */ /* 0x008fca0007f1e0ff */
        /* <DEDUP_REMOVED lines=16> */
[----:B0-----:R-:W-:-:S05]  /*4710*/  IADD3 R6, P0, R82, R2, RZ ;  /* 0x0000000252067210 */ /* 0x001fca0007f1e0ff */
[----:B------:R-:W-:Y:S02]  /*4720*/  IMAD.X R7, R83, 0x1, R3, P0 ;  /* 0x0000000153077824 */ /* 0x000fe400000e0603 */
[----:B------:R-:W2:Y:S04]  /*4730*/  LDL.64 R82, [R1+0x2c8] ;  /* 0x0002c80001527983 */ /* 0x000ea80000100a00 */
[----:B------:R0:W2:Y:S01]  /*4740*/  @P1 LDG.E.U16 R61, desc[UR14][R6.64] ;  /* 0x0000000e063d1981 */ /* 0x0000a2000c1e1500 */
[----:B------:R-:W-:Y:S02]  /*4750*/  PRMT R59, RZ, 0x7610, R59 ;  /* 0x00007610ff3b7816 */ /* 0x000fe4000000003b */
[----:B0-----:R-:W-:-:S05]  /*4760*/  IADD3 R6, P0, R80, R2, RZ ;  /* 0x0000000250067210 */ /* 0x001fca0007f1e0ff */
[----:B------:R-:W-:Y:S02]  /*4770*/  IMAD.X R7, R81, 0x1, R3, P0 ;  /* 0x0000000151077824 */ /* 0x000fe400000e0603 */
[----:B------:R-:W2:Y:S04]  /*4780*/  LDL.64 R80, [R1+0x2d0] ;  /* 0x0002d00001507983 */ /* 0x000ea80000100a00 */
[----:B------:R3:W2:Y:S01]  /*4790*/  @P1 LDG.E.U16 R59, desc[UR14][R6.64] ;  /* 0x0000000e063b1981 */ /* 0x0006a2000c1e1500 */
[----:B------:R-:W-:Y:S02]  /*47a0*/  ISETP.GT.AND P1, PT, R0, 0x1b, PT ;  /* 0x0000001b0000780c */ /* 0x000fe40003f24270 */
[----:B------:R-:W-:Y:S02]  /*47b0*/  PRMT R53, RZ, 0x7610, R53 ;  /* 0x00007610ff357816 */ /* 0x000fe40000000035 */
[----:B---3--:R-:W-:-:S05]  /*47c0*/  IADD3 R6, P0, R78, R2, RZ ;  /* 0x000000024e067210 */ /* 0x008fca0007f1e0ff */
[----:B------:R-:W-:Y:S02]  /*47d0*/  IMAD.X R7, R79, 0x1, R3, P0 ;  /* 0x000000014f077824 */ /* 0x000fe400000e0603 */
[----:B------:R-:W3:Y:S04]  /*47e0*/  LDL.64 R78, [R1+0x2d8] ;  /* 0x0002d800014e7983 */ /* 0x000ee80000100a00 */
[----:B------:R4:W3:Y:S01]  /*47f0*/  @P1 LDG.E.U16 R53, desc[UR14][R6.64] ;  /* 0x0000000e06351981 */ /* 0x0008e2000c1e1500 */
        /* <DEDUP_REMOVED lines=8> */
[----:B------:R-:W-:Y:S02]  /*4880*/  ISETP.GT.AND P1, PT, R0, 0x1c, PT ;  /* 0x0000001c0000780c */ /* 0x000fe40003f24270 */
[----:B------:R-:W-:Y:S02]  /*4890*/  PRMT R45, RZ, 0x7610, R45 ;  /* 0x00007610ff2d7816 */ /* 0x000fe4000000002d */
[----:B------:R-:W-:-:S09]  /*48a0*/  PRMT R43, RZ, 0x7610, R43 ;  /* 0x00007610ff2b7816 */ /* 0x000fd2000000002b */
[----:B------:R0:W2:Y:S02]  /*48b0*/  @P1 LDG.E.U16 R45, desc[UR14][R6.64] ;  /* 0x0000000e062d1981 */ /* 0x0000a4000c1e1500 */
[----:B0-----:R-:W-:-:S05]  /*48c0*/  IADD3 R6, P0, R86, R2, RZ ;  /* 0x0000000256067210 */ /* 0x001fca0007f1e0ff */
[----:B------:R-:W-:-:S05]  /*48d0*/  IMAD.X R7, R87, 0x1, R3, P0 ;  /* 0x0000000157077824 */ /* 0x000fca00000e0603 */
[----:B------:R0:W2:Y:S01]  /*48e0*/  @P1 LDG.E.U16 R43, desc[UR14][R6.64] ;  /* 0x0000000e062b1981 */ /* 0x0000a2000c1e1500 */
[----:B------:R-:W-:Y:S02]  /*48f0*/  ISETP.GT.AND P1, PT, R0, 0x1d, PT ;  /* 0x0000001d0000780c */ /* 0x000fe40003f24270 */
[----:B------:R-:W-:Y:S02]  /*4900*/  PRMT R37, RZ, 0x7610, R37 ;  /* 0x00007610ff257816 */ /* 0x000fe40000000025 */
[----:B0-----:R-:W-:-:S05]  /*4910*/  IADD3 R6, P0, R84, R2, RZ ;  /* 0x0000000254067210 */ /* 0x001fca0007f1e0ff */
[----:B------:R-:W-:-:S05]  /*4920*/  IMAD.X R7, R85, 0x1, R3, P0 ;  /* 0x0000000155077824 */ /* 0x000fca00000e0603 */
[----:B------:R0:W2:Y:S01]  /*4930*/  @P1 LDG.E.U16 R37, desc[UR14][R6.64] ;  /* 0x0000000e06251981 */ /* 0x0000a2000c1e1500 */
[----:B------:R-:W-:Y:S02]  /*4940*/  PRMT R35, RZ, 0x7610, R35 ;  /* 0x00007610ff237816 */ /* 0x000fe40000000023 */
        /* <DEDUP_REMOVED lines=9> */
[----:B---3--:R-:W-:-:S05]  /*49e0*/  IADD3 R6, P0, R78, R2, RZ ;  /* 0x000000024e067210 */ /* 0x008fca0007f1e0ff */
[----:B------:R-:W-:Y:S01]  /*49f0*/  IMAD.X R7, R79, 0x1, R3, P0 ;  /* 0x000000014f077824 */ /* 0x000fe200000e0603 */
[----:B------:R-:W0:Y:S04]  /*4a00*/  S2R R217, SR_TID.X ;  /* 0x0000000000d97919 */ /* 0x000e280000002100 */
[----:B------:R4:W3:Y:S01]  /*4a10*/  @P1 LDG.E.U16 R26, desc[UR14][R6.64] ;  /* 0x0000000e061a1981 */ /* 0x0008e2000c1e1500 */
[----:B------:R-:W-:Y:S02]  /*4a20*/  ISETP.GT.AND P1, PT, R0, 0x1f, PT ;  /* 0x0000001f0000780c */ /* 0x000fe40003f24270 */
[----:B------:R-:W-:Y:S01]  /*4a30*/  PRMT R232, RZ, 0x7610, R232 ;  /* 0x00007610ffe87816 */ /* 0x000fe200000000e8 */
[----:B------:R-:W3:Y:S04]  /*4a40*/  LDL.LU R79, [R1+0x2f0] ;  /* 0x0002f000014f7983 */ /* 0x000ee80000300800 */
[----:B------:R-:W3:Y:S01]  /*4a50*/  LDL.LU R78, [R1+0x2f4] ;  /* 0x0002f400014e7983 */ /* 0x000ee20000300800 */
[----:B0-----:R-:W-:-:S04]  /*4a60*/  LOP3.LUT R9, R217, 0x1f, RZ, 0xc0, !PT ;  /* 0x0000001fd9097812 */ /* 0x001fc800078ec0ff */
[----:B------:R-:W-:Y:S02]  /*4a70*/  ISETP.GE.AND P2, PT, R9, R0, PT ;  /* 0x000000000900720c */ /* 0x000fe40003f46270 */
[----:B----4-:R-:W-:-:S05]  /*4a80*/  IADD3 R6, P0, R76, R2, RZ ;  /* 0x000000024c067210 */ /* 0x010fca0007f1e0ff */
[----:B------:R-:W-:Y:S02]  /*4a90*/  IMAD.X R7, R77, 0x1, R3, P0 ;  /* 0x000000014d077824 */ /* 0x000fe400000e0603 */
[----:B------:R-:W4:Y:S04]  /*4aa0*/  LDL.LU R77, [R1+0x2fc] ;  /* 0x0002fc00014d7983 */ /* 0x000f280000300800 */
[----:B------:R2:W4:Y:S02]  /*4ab0*/  @P1 LDG.E.U16 R232, desc[UR14][R6.64] ;  /* 0x0000000e06e81981 */ /* 0x000524000c1e1500 */
[----:B--2---:R-:W-:Y:S02]  /*4ac0*/  IADD3 R6, P0, R74, R2, RZ ;  /* 0x000000024a067210 */ /* 0x004fe40007f1e0ff */
[----:B------:R-:W0:Y:S02]  /*4ad0*/  LDC R74, c[0x0][0x23c] ;  /* 0x00008f00ff4a7b82 */ /* 0x000e240000000800 */
[----:B0-----:R-:W-:-:S02]  /*4ae0*/  IMAD R74, R9, R74, RZ ;  /* 0x0000004a094a7224 */ /* 0x001fc400078e02ff */
[----:B------:R-:W2:Y:S04]  /*4af0*/  LDL.LU R9, [R1+0x300] ;  /* 0x0003000001097983 */ /* 0x000ea80000300800 */
[----:B------:R-:W4:Y:S04]  /*4b00*/  LDL.LU R68, [R1+0x304] ;  /* 0x0003040001447983 */ /* 0x000f280000300800 */
[----:B------:R-:W2:Y:S01]  /*4b10*/  LDL.LU R11, [R1+0x308] ;  /* 0x00030800010b7983 */ /* 0x000ea20000300800 */
[----:B------:R-:W-:-:S03]  /*4b20*/  IMAD.X R7, R75, 0x1, R3, P0 ;  /* 0x000000014b077824 */ /* 0x000fc600000e0603 */
[----:B------:R-:W4:Y:S04]  /*4b30*/  LDL.LU R76, [R1+0x30c] ;  /* 0x00030c00014c7983 */ /* 0x000f280000300800 */
[----:B------:R-:W4:Y:S01]  /*4b40*/  LDL.LU R75, [R1+0x310] ;  /* 0x00031000014b7983 */ /* 0x000f220000300800 */
[----:B------:R-:W-:-:S06]  /*4b50*/  PRMT R216, RZ, 0x7610, R216 ;  /* 0x00007610ffd87816 */ /* 0x000fcc00000000d8 */
[----:B------:R0:W4:Y:S01]  /*4b60*/  @P1 LDG.E.U16 R216, desc[UR14][R6.64] ;  /* 0x0000000e06d81981 */ /* 0x000122000c1e1500 */
[----:B------:R-:W-:Y:S01]  /*4b70*/  BAR.SYNC.DEFER_BLOCKING 0x0 ;  /* 0x0000000000007b1d */ /* 0x000fe20000010000 */
[----:B------:R-:W-:Y:S02]  /*4b80*/  LOP3.LUT R231, R231, R230, RZ, 0x3c, !PT ;  /* 0x000000e6e7e77212 */ /* 0x000fe400078e3cff */
[----:B------:R-:W-:Y:S02]  /*4b90*/  LOP3.LUT R229, R229, R228, RZ, 0x3c, !PT ;  /* 0x000000e4e5e57212 */ /* 0x000fe400078e3cff */
[----:B------:R-:W-:Y:S02]  /*4ba0*/  LOP3.LUT R230, R231, R230, RZ, 0x3c, !PT ;  /* 0x000000e6e7e67212 */ /* 0x000fe400078e3cff */
[----:B------:R-:W-:Y:S02]  /*4bb0*/  LOP3.LUT R228, R229, R228, RZ, 0x3c, !PT ;  /* 0x000000e4e5e47212 */ /* 0x000fe400078e3cff */
[----:B------:R-:W-:-:S02]  /*4bc0*/  LOP3.LUT R231, R231, R230, RZ, 0x3c, !PT ;  /* 0x000000e6e7e77212 */ /* 0x000fc400078e3cff */
[----:B------:R-:W-:Y:S02]  /*4bd0*/  PRMT R252, RZ, 0x7610, R252 ;  /* 0x00007610fffc7816 */ /* 0x000fe400000000fc */
[----:B------:R-:W-:Y:S01]  /*4be0*/  LOP3.LUT R227, R227, R226, RZ, 0x3c, !PT ;  /* 0x000000e2e3e37212 */ /* 0x000fe200078e3cff */
[----:B0-----:R-:W-:Y:S01]  /*4bf0*/  IMAD.WIDE R6, R74, 0x2, R230 ;  /* 0x000000024a067825 */ /* 0x001fe200078e02e6 */
[----:B------:R-:W-:Y:S02]  /*4c00*/  LOP3.LUT R229, R229, R228, RZ, 0x3c, !PT ;  /* 0x000000e4e5e57212 */ /* 0x000fe400078e3cff */
[----:B------:R-:W-:Y:S02]  /*4c10*/  LOP3.LUT R226, R227, R226, RZ, 0x3c, !PT ;  /* 0x000000e2e3e27212 */ /* 0x000fe400078e3cff */
[----:B------:R-:W-:Y:S02]  /*4c20*/  PRMT R251, RZ, 0x7610, R251 ;  /* 0x00007610fffb7816 */ /* 0x000fe400000000fb */
[----:B------:R-:W-:Y:S01]  /*4c30*/  LOP3.LUT R225, R225, R224, RZ, 0x3c, !PT ;  /* 0x000000e0e1e17212 */ /* 0x000fe200078e3cff */
[----:B------:R0:W4:Y:S01]  /*4c40*/  @!P2 LDG.E.U16 R252, desc[UR14][R6.64] ;  /* 0x0000000e06fca981 */ /* 0x000122000c1e1500 */
[----:B------:R-:W-:-:S02]  /*4c50*/  LOP3.LUT R227, R227, R226, RZ, 0x3c, !PT ;  /* 0x000000e2e3e37212 */ /* 0x000fc400078e3cff */
[----:B------:R-:W-:Y:S02]  /*4c60*/  LOP3.LUT R224, R225, R224, RZ, 0x3c, !PT ;  /* 0x000000e0e1e07212 */ /* 0x000fe400078e3cff */
[----:B------:R-:W-:Y:S01]  /*4c70*/  PRMT R250, RZ, 0x7610, R250 ;  /* 0x00007610fffa7816 */ /* 0x000fe200000000fa */
[----:B0-----:R-:W-:Y:S01]  /*4c80*/  IMAD.WIDE R6, R74, 0x2, R228 ;  /* 0x000000024a067825 */ /* 0x001fe200078e02e4 */
[----:B------:R-:W-:Y:S02]  /*4c90*/  LOP3.LUT R223, R223, R222, RZ, 0x3c, !PT ;  /* 0x000000dedfdf7212 */ /* 0x000fe400078e3cff */
[----:B------:R-:W-:Y:S02]  /*4ca0*/  LOP3.LUT R225, R225, R224, RZ, 0x3c, !PT ;  /* 0x000000e0e1e17212 */ /* 0x000fe400078e3cff */
[----:B------:R0:W4:Y:S01]  /*4cb0*/  @!P2 LDG.E.U16 R251, desc[UR14][R6.64] ;  /* 0x0000000e06fba981 */ /* 0x000122000c1e1500 */
[----:B------:R-:W-:Y:S02]  /*4cc0*/  LOP3.LUT R222, R223, R222, RZ, 0x3c, !PT ;  /* 0x000000dedfde7212 */ /* 0x000fe400078e3cff */
[----:B------:R-:W-:-:S02]  /*4cd0*/  PRMT R249, RZ, 0x7610, R249 ;  /* 0x00007610fff97816 */ /* 0x000fc400000000f9 */
[----:B------:R-:W-:Y:S01]  /*4ce0*/  LOP3.LUT R221, R221, R220, RZ, 0x3c, !PT ;  /* 0x000000dcdddd7212 */ /* 0x000fe200078e3cff */
[----:B0-----:R-:W-:Y:S01]  /*4cf0*/  IMAD.WIDE R6, R74, 0x2, R226 ;  /* 0x000000024a067825 */ /* 0x001fe200078e02e2 */
[----:B------:R-:W-:-:S04]  /*4d00*/  LOP3.LUT R223, R223, R222, RZ, 0x3c, !PT ;  /* 0x000000dedfdf7212 */ /* 0x000fc800078e3cff */
[----:B------:R0:W4:Y:S01]  /*4d10*/  @!P2 LDG.E.U16 R250, desc[UR14][R6.64] ;  /* 0x0000000e06faa981 */ /* 0x000122000c1e1500 */
[----:B------:R-:W-:Y:S02]  /*4d20*/  LOP3.LUT R220, R221, R220, RZ, 0x3c, !PT ;  /* 0x000000dcdddc7212 */ /* 0x000fe400078e3cff */
[----:B------:R-:W-:Y:S02]  /*4d30*/  PRMT R248, RZ, 0x7610, R248 ;  /* 0x00007610fff87816 */ /* 0x000fe400000000f8 */
        /* <DEDUP_REMOVED lines=22> */
[C---:B------:R-:W-:Y:S02]  /*4ea0*/  LOP3.LUT R18, R19.reuse, R18, RZ, 0x3c, !PT ;  /* 0x0000001213127212 */ /* 0x040fe400078e3cff */
[----:B------:R-:W-:Y:S01]  /*4eb0*/  PRMT R244, RZ, 0x7610, R244 ;  /* 0x00007610fff47816 */ /* 0x000fe200000000f4 */
[C---:B0-----:R-:W-:Y:S01]  /*4ec0*/  IMAD.WIDE R6, R74.reuse, 0x2, R22 ;  /* 0x000000024a067825 */ /* 0x041fe200078e0216 */
[----:B------:R-:W-:Y:S01]  /*4ed0*/  LOP3.LUT R19, R19, R18, RZ, 0x3c, !PT ;  /* 0x0000001213137212 */ /* 0x000fe200078e3cff */
[----:B------:R-:W-:Y:S04]  /*4ee0*/  STS.U16 [R4+UR12+0x4c00], R10 ;  /* 0x004c000a04007988 */ /* 0x000fe8000800040c */
[----:B------:R0:W4:Y:S01]  /*4ef0*/  @!P2 LDG.E.U16 R245, desc[UR14][R6.64] ;  /* 0x0000000e06f5a981 */ /* 0x000122000c1e1500 */
[----:B------:R-:W-:Y:S01]  /*4f00*/  PRMT R243, RZ, 0x7610, R243 ;  /* 0x00007610fff37816 */ /* 0x000fe200000000f3 */
[----:B0-----:R-:W-:-:S02]  /*4f10*/  IMAD.WIDE R6, R74, 0x2, R20 ;  /* 0x000000024a067825 */ /* 0x001fc400078e0214 */
[----:B------:R0:W-:Y:S04]  /*4f20*/  STS.U16 [R4+UR12], R16 ;  /* 0x0000001004007988 */ /* 0x0001e8000800040c */
[----:B------:R1:W4:Y:S04]  /*4f30*/  @!P2 LDG.E.U16 R244, desc[UR14][R6.64] ;  /* 0x0000000e06f4a981 */ /* 0x000328000c1e1500 */
[----:B------:R3:W-:Y:S01]  /*4f40*/  STS.U16 [R4+UR12+0x4000], R17 ;  /* 0x0040001104007988 */ /* 0x0007e2000800040c */
[----:B0-----:R-:W-:-:S03]  /*4f50*/  IMAD.MOV.U32 R16, RZ, RZ, R239 ;  /* 0x000000ffff107224 */ /* 0x001fc600078e00ef */
[----:B------:R0:W-:Y:S01]  /*4f60*/  STS.U16 [R4+UR12+0x400], R14 ;  /* 0x0004000e04007988 */ /* 0x0001e2000800040c */
[----:B-1----:R-:W-:-:S03]  /*4f70*/  IMAD.WIDE R6, R74, 0x2, R18 ;  /* 0x000000024a067825 */ /* 0x002fc600078e0212 */
[----:B------:R1:W-:Y:S01]  /*4f80*/  STS.U16 [R4+UR12+0x4400], R15 ;  /* 0x0044000f04007988 */ /* 0x0003e2000800040c */
[----:B---3--:R-:W-:-:S03]  /*4f90*/  IMAD.MOV.U32 R17, RZ, RZ, R238 ;  /* 0x000000ffff117224 */ /* 0x008fc600078e00ee */
[----:B------:R3:W-:Y:S01]  /*4fa0*/  STS.U16 [R4+UR12+0x800], R12 ;  /* 0x0008000c04007988 */ /* 0x0007e2000800040c */
[----:B------:R-:W-:-:S03]  /*4fb0*/  PRMT R242, RZ, 0x7610, R242 ;  /* 0x00007610fff27816 */ /* 0x000fc600000000f2 */
[----:B------:R3:W-:Y:S04]  /*4fc0*/  STS.U16 [R4+UR12+0x4800], R13 ;  /* 0x0048000d04007988 */ /* 0x0007e8000800040c */
[----:B------:R-:W-:Y:S01]  /*4fd0*/  STS.U16 [R4+UR12+0xc00], R8 ;  /* 0x000c000804007988 */ /* 0x000fe2000800040c */
[----:B0-----:R-:W-:-:S03]  /*4fe0*/  IMAD.MOV.U32 R14, RZ, RZ, R241 ;  /* 0x000000ffff0e7224 */ /* 0x001fc600078e00f1 */
[----:B------:R0:W4:Y:S01]  /*4ff0*/  @!P2 LDG.E.U16 R243, desc[UR14][R6.64] ;  /* 0x0000000e06f3a981 */ /* 0x000122000c1e1500 */
[----:B-1----:R-:W-:Y:S01]  /*5000*/  IMAD.MOV.U32 R15, RZ, RZ, R240 ;  /* 0x000000ffff0f7224 */ /* 0x002fe200078e00f0 */
[----:B------:R-:W-:Y:S01]  /*5010*/  PRMT R241, RZ, 0x7610, R241 ;  /* 0x00007610fff17816 */ /* 0x000fe200000000f1 */
[----:B0-----:R-:W-:-:S05]  /*5020*/  IMAD.WIDE R6, R74, 0x2, R16 ;  /* 0x000000024a067825 */ /* 0x001fca00078e0210 */
[----:B------:R0:W4:Y:S01]  /*5030*/  @!P2 LDG.E.U16 R242, desc[UR14][R6.64] ;  /* 0x0000000e06f2a981 */ /* 0x000122000c1e1500 */
[----:B---3--:R-:W-:Y:S02]  /*5040*/  IMAD.MOV.U32 R12, RZ, RZ, R78 ;  /* 0x000000ffff0c7224 */ /* 0x008fe400078e004e */
[----:B------:R-:W-:Y:S01]  /*5050*/  IMAD.MOV.U32 R13, RZ, RZ, R79 ;  /* 0x000000ffff0d7224 */ /* 0x000fe200078e004f */
[----:B------:R-:W-:Y:S01]  /*5060*/  PRMT R240, RZ, 0x7610, R240 ;  /* 0x00007610fff07816 */ /* 0x000fe200000000f0 */
[----:B0-----:R-:W-:-:S05]  /*5070*/  IMAD.WIDE R6, R74, 0x2, R14 ;  /* 0x000000024a067825 */ /* 0x001fca00078e020e */
[----:B------:R0:W3:Y:S01]  /*5080*/  @!P2 LDG.E.U16 R241, desc[UR14][R6.64] ;  /* 0x0000000e06f1a981 */ /* 0x0000e2000c1e1500 */
[----:B------:R-:W-:Y:S01]  /*5090*/  PRMT R239, RZ, 0x7610, R239 ;  /* 0x00007610ffef7816 */ /* 0x000fe200000000ef */
[----:B0-----:R-:W-:-:S05]  /*50a0*/  IMAD.WIDE R6, R74, 0x2, R12 ;  /* 0x000000024a067825 */ /* 0x001fca00078e020c */
[----:B------:R0:W3:Y:S01]  /*50b0*/  @!P2 LDG.E.U16 R240, desc[UR14][R6.64] ;  /* 0x0000000e06f0a981 */ /* 0x0000e2000c1e1500 */
[----:B------:R-:W-:Y:S02]  /*50c0*/  PRMT R238, RZ, 0x7610, R238 ;  /* 0x00007610ffee7816 */ /* 0x000fe400000000ee */
[C---:B------:R-:W-:Y:S01]  /*50d0*/  LOP3.LUT R217, R4.reuse, 0x70, RZ, 0x3c, !PT ;  /* 0x0000007004d97812 */ /* 0x040fe200078e3cff */
[----:B--2---:R-:W-:Y:S02]  /*50e0*/  IMAD.MOV.U32 R10, RZ, RZ, R11 ;  /* 0x000000ffff0a7224 */ /* 0x004fe400078e000b */
[----:B----4-:R-:W-:Y:S01]  /*50f0*/  IMAD.MOV.U32 R11, RZ, RZ, R68 ;  /* 0x000000ffff0b7224 */ /* 0x010fe200078e0044 */
[----:B------:R-:W-:-:S05]  /*5100*/  LOP3.LUT R68, R4, 0x10, RZ, 0x3c, !PT ;  /* 0x0000001004447812 */ /* 0x000fca00078e3cff */
[----:B------:R-:W-:Y:S04]  /*5110*/  STS.U16 [R68+UR12+0x80], R233 ;  /* 0x000080e944007988 */ /* 0x000fe8000800040c */
[----:B------:R-:W-:Y:S04]  /*5120*/  STS.U16 [R68+UR12+0x4080], R73 ;  /* 0x0040804944007988 */ /* 0x000fe8000800040c */
[----:B------:R-:W-:Y:S04]  /*5130*/  STS.U16 [R68+UR12+0x480], R72 ;  /* 0x0004804844007988 */ /* 0x000fe8000800040c */
[----:B------:R-:W-:Y:S04]  /*5140*/  STS.U16 [R68+UR12+0x4480], R71 ;  /* 0x0044804744007988 */ /* 0x000fe8000800040c */
[----:B------:R1:W-:Y:S04]  /*5150*/  STS.U16 [R68+UR12+0x880], R60 ;  /* 0x0008803c44007988 */ /* 0x0003e8000800040c */
[----:B------:R-:W-:Y:S01]  /*5160*/  STS.U16 [R68+UR12+0x4880], R70 ;  /* 0x0048804644007988 */ /* 0x000fe2000800040c */
[----:B-1----:R-:W-:-:S03]  /*5170*/  LOP3.LUT R60, R4, 0x20, RZ, 0x3c, !PT ;  /* 0x00000020043c7812 */ /* 0x002fc600078e3cff */
[----:B------:R-:W-:Y:S04]  /*5180*/  STS.U16 [R68+UR12+0xc80], R69 ;  /* 0x000c804544007988 */ /* 0x000fe8000800040c */
[----:B------:R-:W-:Y:S04]  /*5190*/  STS.U16 [R68+UR12+0x4c80], R67 ;  /* 0x004c804344007988 */ /* 0x000fe8000800040c */
[----:B------:R-:W-:Y:S04]  /*51a0*/  STS.U16 [R60+UR12+0x100], R66 ;  /* 0x000100423c007988 */ /* 0x000fe8000800040c */
[----:B------:R-:W-:Y:S04]  /*51b0*/  STS.U16 [R60+UR12+0x4100], R65 ;  /* 0x004100413c007988 */ /* 0x000fe8000800040c */
[----:B------:R-:W-:Y:S01]  /*51c0*/  STS.U16 [R60+UR12+0x500], R64 ;  /* 0x000500403c007988 */ /* 0x000fe2000800040c */
[----:B------:R-:W-:-:S03]  /*51d0*/  IMAD.MOV.U32 R8, RZ, RZ, R9 ;  /* 0x000000ffff087224 */ /* 0x000fc600078e0009 */
[----:B------:R-:W-:Y:S01]  /*51e0*/  STS.U16 [R60+UR12+0x4500], R63 ;  /* 0x0045003f3c007988 */ /* 0x000fe2000800040c */
[----:B------:R-:W-:-:S03]  /*51f0*/  IMAD.MOV.U32 R9, RZ, RZ, R77 ;  /* 0x000000ffff097224 */ /* 0x000fc600078e004d */
[----:B------:R1:W-:Y:S04]  /*5200*/  STS.U16 [R60+UR12+0x900], R52 ;  /* 0x000900343c007988 */ /* 0x0003e8000800040c */
[----:B------:R-:W-:Y:S01]  /*5210*/  STS.U16 [R60+UR12+0x4900], R62 ;  /* 0x0049003e3c007988 */ /* 0x000fe2000800040c */
[----:B-1----:R-:W-:-:S03]  /*5220*/  LOP3.LUT R52, R4, 0x30, RZ, 0x3c, !PT ;  /* 0x0000003004347812 */ /* 0x002fc600078e3cff */
[----:B------:R-:W-:Y:S01]  /*5230*/  STS.U16 [R60+UR12+0xd00], R61 ;  /* 0x000d003d3c007988 */ /* 0x000fe2000800040c */
[----:B0-----:R-:W-:-:S03]  /*5240*/  IMAD.WIDE R6, R74, 0x2, R8 ;  /* 0x000000024a067825 */ /* 0x001fc600078e0208 */
[----:B------:R-:W-:Y:S04]  /*5250*/  STS.U16 [R60+UR12+0x4d00], R59 ;  /* 0x004d003b3c007988 */ /* 0x000fe8000800040c */
[----:B------:R-:W-:Y:S04]  /*5260*/  STS.U16 [R52+UR12+0x180], R58 ;  /* 0x0001803a34007988 */ /* 0x000fe8000800040c */
[----:B------:R-:W-:Y:S04]  /*5270*/  STS.U16 [R52+UR12+0x4180], R57 ;  /* 0x0041803934007988 */ /* 0x000fe8000800040c */
[----:B------:R-:W-:Y:S04]  /*5280*/  STS.U16 [R52+UR12+0x580], R56 ;  /* 0x0005803834007988 */ /* 0x000fe8000800040c */
[----:B------:R-:W-:Y:S04]  /*5290*/  STS.U16 [R52+UR12+0x4580], R55 ;  /* 0x0045803734007988 */ /* 0x000fe8000800040c */
[----:B------:R0:W-:Y:S04]  /*52a0*/  STS.U16 [R52+UR12+0x980], R44 ;  /* 0x0009802c34007988 */ /* 0x0001e8000800040c */
[----:B------:R1:W2:Y:S04]  /*52b0*/  @!P2 LDG.E.U16 R239, desc[UR14][R6.64] ;  /* 0x0000000e06efa981 */ /* 0x0002a8000c1e1500 */
[----:B------:R-:W-:Y:S01]  /*52c0*/  STS.U16 [R52+UR12+0x4980], R54 ;  /* 0x0049803634007988 */ /* 0x000fe2000800040c */
[----:B0-----:R-:W-:-:S03]  /*52d0*/  LOP3.LUT R44, R4, 0x40, RZ, 0x3c, !PT ;  /* 0x00000040042c7812 */ /* 0x001fc600078e3cff */
[----:B------:R-:W-:Y:S01]  /*52e0*/  STS.U16 [R52+UR12+0xd80], R53 ;  /* 0x000d803534007988 */ /* 0x000fe2000800040c */
[----:B-1----:R-:W-:-:S03]  /*52f0*/  IMAD.WIDE R6, R74, 0x2, R10 ;  /* 0x000000024a067825 */ /* 0x002fc600078e020a */
[----:B------:R-:W-:Y:S04]  /*5300*/  STS.U16 [R52+UR12+0x4d80], R51 ;  /* 0x004d803334007988 */ /* 0x000fe8000800040c */
[----:B------:R-:W-:Y:S04]  /*5310*/  STS.U16 [R44+UR12+0x200], R50 ;  /* 0x000200322c007988 */ /* 0x000fe8000800040c */
[----:B------:R-:W-:Y:S04]  /*5320*/  STS.U16 [R44+UR12+0x4200], R49 ;  /* 0x004200312c007988 */ /* 0x000fe8000800040c */
[----:B------:R0:W4:Y:S04]  /*5330*/  @!P2 LDG.E.U16 R238, desc[UR14][R6.64] ;  /* 0x0000000e06eea981 */ /* 0x000128000c1e1500 */
[----:B------:R-:W-:Y:S01]  /*5340*/  STS.U16 [R44+UR12+0x600], R48 ;  /* 0x000600302c007988 */ /* 0x000fe2000800040c */
[----:B------:R-:W-:-:S03]  /*5350*/  PRMT R233, RZ, 0x7610, R233 ;  /* 0x00007610ffe97816 */ /* 0x000fc600000000e9 */
[----:B------:R-:W-:Y:S01]  /*5360*/  STS.U16 [R44+UR12+0x4600], R47 ;  /* 0x0046002f2c007988 */ /* 0x000fe2000800040c */
[----:B0-----:R-:W-:Y:S02]  /*5370*/  IMAD.MOV.U32 R6, RZ, RZ, R75 ;  /* 0x000000ffff067224 */ /* 0x001fe400078e004b */
[----:B------:R-:W-:Y:S01]  /*5380*/  IMAD.MOV.U32 R7, RZ, RZ, R76 ;  /* 0x000000ffff077224 */ /* 0x000fe200078e004c */
[----:B------:R0:W-:Y:S01]  /*5390*/  STS.U16 [R44+UR12+0xa00], R36 ;  /* 0x000a00242c007988 */ /* 0x0001e2000800040c */
[----:B------:R-:W-:-:S03]  /*53a0*/  IMAD.WIDE R74, R74, 0x2, R6 ;  /* 0x000000024a4a7825 */ /* 0x000fc600078e0206 */
[----:B------:R-:W-:Y:S01]  /*53b0*/  STS.U16 [R44+UR12+0x4a00], R46 ;  /* 0x004a002e2c007988 */ /* 0x000fe2000800040c */
[----:B0-----:R-:W-:-:S03]  /*53c0*/  LOP3.LUT R36, R4, 0x50, RZ, 0x3c, !PT ;  /* 0x0000005004247812 */ /* 0x001fc600078e3cff */
[----:B------:R-:W-:Y:S04]  /*53d0*/  STS.U16 [R44+UR12+0xe00], R45 ;  /* 0x000e002d2c007988 */ /* 0x000fe8000800040c */
[----:B------:R-:W-:Y:S04]  /*53e0*/  STS.U16 [R44+UR12+0x4e00], R43 ;  /* 0x004e002b2c007988 */ /* 0x000fe8000800040c */
[----:B------:R-:W-:Y:S04]  /*53f0*/  STS.U16 [R36+UR12+0x280], R42 ;  /* 0x0002802a24007988 */ /* 0x000fe8000800040c */
[----:B------:R-:W-:Y:S04]  /*5400*/  STS.U16 [R36+UR12+0x4280], R41 ;  /* 0x0042802924007988 */ /* 0x000fe8000800040c */
[----:B------:R-:W4:Y:S04]  /*5410*/  @!P2 LDG.E.U16 R233, desc[UR14][R74.64] ;  /* 0x0000000e4ae9a981 */ /* 0x000f28000c1e1500 */
[----:B------:R-:W-:Y:S04]  /*5420*/  STS.U16 [R36+UR12+0x680], R40 ;  /* 0x0006802824007988 */ /* 0x000fe8000800040c */
[----:B------:R-:W-:Y:S04]  /*5430*/  STS.U16 [R36+UR12+0x4680], R39 ;  /* 0x0046802724007988 */ /* 0x000fe8000800040c */
[----:B------:R0:W-:Y:S04]  /*5440*/  STS.U16 [R36+UR12+0xa80], R27 ;  /* 0x000a801b24007988 */ /* 0x0001e8000800040c */
[----:B------:R-:W-:Y:S01]  /*5450*/  STS.U16 [R36+UR12+0x4a80], R38 ;  /* 0x004a802624007988 */ /* 0x000fe2000800040c */
[----:B0-----:R-:W-:-:S03]  /*5460*/  LOP3.LUT R27, R4, 0x60, RZ, 0x3c, !PT ;  /* 0x00000060041b7812 */ /* 0x001fc600078e3cff */
[----:B------:R-:W-:Y:S04]  /*5470*/  STS.U16 [R36+UR12+0xe80], R37 ;  /* 0x000e802524007988 */ /* 0x000fe8000800040c */
        /* <DEDUP_REMOVED lines=10> */
[----:B------:R0:W-:Y:S04]  /*5520*/  STS.U16 [R217+UR12+0x4380], R24 ;  /* 0x00438018d9007988 */ /* 0x0001e8000800040c */
[----:B0-----:R-:W4:Y:S04]  /*5530*/  LDL.LU.64 R24, [R1] ;  /* 0x0000000001187983 */ /* 0x001f280000300a00 */
[----:B------:R-:W4:Y:S04]  /*5540*/  LDL.LU.64 R26, [R1+0x8] ;  /* 0x00000800011a7983 */ /* 0x000f280000300a00 */
        /* <DEDUP_REMOVED lines=30> */
[----:B------:R0:W-:Y:S04]  /*5730*/  STS.U16 [R217+UR12+0x780], R148 ;  /* 0x00078094d9007988 */ /* 0x0001e8000800040c */
        /* <DEDUP_REMOVED lines=16> */
[----:B---3--:R-:W-:Y:S04]  /*5840*/  STS.U16 [R5+UR12+0x9600], R241 ;  /* 0x009600f105007988 */ /* 0x008fe8000800040c */
[----:B------:R-:W-:Y:S04]  /*5850*/  STS.U16 [R5+UR12+0x9800], R240 ;  /* 0x009800f005007988 */ /* 0x000fe8000800040c */
[----:B--2---:R-:W-:Y:S04]  /*5860*/  STS.U16 [R5+UR12+0x9a00], R239 ;  /* 0x009a00ef05007988 */ /* 0x004fe8000800040c */
[----:B----4-:R1:W-:Y:S01]  /*5870*/  STS.U16 [R5+UR12+0x9c00], R238 ;  /* 0x009c00ee05007988 */ /* 0x0103e2000800040c */
[----:B------:R-:W-:Y:S01]  /*5880*/  USHF.L.U32 UR4, UR13, 0x6, URZ ;  /* 0x000000060d047899 */ /* 0x000fe2000800063f */
[----:B------:R-:W-:-:S02]  /*5890*/  UMOV UR9, 0x40000040 ;  /* 0x4000004000097882 */ /* 0x000fc40000000000 */
[----:B0-----:R-:W2:Y:S04]  /*58a0*/  LDL.LU R148, [R1+0x450] ;  /* 0x0004500001947983 */ /* 0x001ea80000300800 */
[----:B------:R-:W-:Y:S01]  /*58b0*/  STS.U16 [R5+UR12+0x9e00], R233 ;  /* 0x009e00e905007988 */ /* 0x000fe2000800040c */
[----:B------:R-:W-:Y:S01]  /*58c0*/  UMOV UR18, UR6 ;  /* 0x0000000600127c82 */ /* 0x000fe20008000000 */
[----:B------:R-:W-:Y:S01]  /*58d0*/  UMOV UR19, UR7 ;  /* 0x0000000700137c82 */ /* 0x000fe20008000000 */
[----:B-1----:R-:W0:Y:S01]  /*58e0*/  LDC R238, c[0x0][0x23c] ;  /* 0x00008f00ffee7b82 */ /* 0x002e220000000800 */
[----:B------:R1:W-:Y:S06]  /*58f0*/  MEMBAR.ALL.CTA ;  /* 0x0000000000007992 */ /* 0x0003ec0000008000 */
[----:B-1----:R-:W1:Y:S01]  /*5900*/  FENCE.VIEW.ASYNC.S ;  /* 0x00000000000073c6 */ /* 0x002e620000000000 */
[----:B------:R-:W-:-:S03]  /*5910*/  ULOP3.LUT UR4, UR4, 0x100, URZ, 0xc0, !UPT ;  /* 0x0000010004047892 */ /* 0x000fc6000f8ec03f */
[----:B------:R-:W2:Y:S01]  /*5920*/  LDL.LU R149, [R1+0x44c] ;  /* 0x00044c0001957983 */ /* 0x000ea20000300800 */
[----:B------:R-:W-:-:S03]  /*5930*/  ULEA.HI UR4, UR12, UR4, URZ, 0x1c ;  /* 0x000000040c047291 */ /* 0x000fc6000f8fe03f */
[----:B------:R-:W2:Y:S01]  /*5940*/  LDL.LU R150, [R1+0x448] ;  /* 0x0004480001967983 */ /* 0x000ea20000300800 */
[----:B-1----:R-:W-:Y:S01]  /*5950*/  BAR.SYNC.DEFER_BLOCKING 0x0 ;  /* 0x0000000000007b1d */ /* 0x002fe20000010000 */
[----:B------:R-:W-:-:S05]  /*5960*/  ULOP3.LUT UR8, UR4, 0x3fff, URZ, 0xc0, !UPT ;  /* 0x00003fff04087892 */ /* 0x000fca000f8ec03f */
[----:B------:R-:W-:Y:S01]  /*5970*/  UMOV UR4, URZ ;  /* 0x0000003f00047c82 */ /* 0x000fe20008000000 */
[----:B------:R-:W2:Y:S04]  /*5980*/  LDL.LU R151, [R1+0x444] ;  /* 0x0004440001977983 */ /* 0x000ea80000300800 */
[----:B------:R1:W5:Y:S04]  /*5990*/  LDL.LU R232, [R1+0x440] ;  /* 0x0004400001e87983 */ /* 0x0003680000300800 */
[----:B------:R1:W5:Y:S04]  /*59a0*/  LDL.LU R217, [R1+0x43c] ;  /* 0x00043c0001d97983 */ /* 0x0003680000300800 */
[----:B------:R1:W5:Y:S01]  /*59b0*/  LDL.LU R216, [R1+0x438] ;  /* 0x0004380001d87983 */ /* 0x0003620000300800 */
[----:B------:R-:W-:-:S06]  /*59c0*/  WARPGROUP.ARRIVE ;  /* 0x00000000000079c5 */ /* 0x000fcc0000000000 */
[----:B------:R-:W-:Y:S01]  /*59d0*/  HGMMA.64x128x16.F32 R24, gdesc[UR8].tnspA, R24, gsb0 ;  /* 0x21e00000081879f0 */ /* 0x000fe20008000818 */
[----:B------:R-:W-:-:S04]  /*59e0*/  UIADD3 UR8, UP0, UR8, 0x80, URZ ;  /* 0x0000008008087890 */ /* 0x000fc8000ff1e03f */
[----:B------:R-:W-:-:S03]  /*59f0*/  UIADD3.X UR5, UR4, 0x40000040, URZ, UP0, !UPT ;  /* 0x4000004004057890 */ /* 0x000fc600087fe43f */
[----:B------:R-:W-:Y:S02]  /*5a00*/  UMOV UR4, UR8 ;  /* 0x0000000800047c82 */ /* 0x000fe40008000000 */
[----:B------:R-:W-:Y:S01]  /*5a10*/  UIADD3.64 UR8, UR4, 0x180, URZ ;  /* 0x0000018004087897 */ /* 0x000fe2000fffe03f */
[----:B------:R-:W-:Y:S02]  /*5a20*/  WARPGROUP.DEPBAR.LE gsb0, 0x0 ;  /* 0x00008000000079c5 */ /* 0x000fe40000010000 */
[----:B------:R-:W-:-:S06]  /*5a30*/  WARPGROUP.ARRIVE ;  /* 0x00000000000079c5 */ /* 0x000fcc0000000000 */
[----:B------:R-:W-:Y:S01]  /*5a40*/  HGMMA.64x128x16.F32 R24, gdesc[UR4].tnspA, R24, gsb0 ;  /* 0x21e00000041879f0 */ /* 0x000fe20008000818 */
[----:B------:R-:W-:Y:S02]  /*5a50*/  UIADD3.64 UR16, UR4, 0x200, URZ ;  /* 0x0000020004107897 */ /* 0x000fe4000fffe03f */
[----:B------:R-:W-:Y:S02]  /*5a60*/  WARPGROUP.DEPBAR.LE gsb0, 0x0 ;  /* 0x00008000000079c5 */ /* 0x000fe40000010000 */
[----:B------:R-:W-:-:S07]  /*5a70*/  WARPGROUP.ARRIVE ;  /* 0x00000000000079c5 */ /* 0x000fce0000000000 */
[----:B------:R-:W-:Y:S01]  /*5a80*/  HGMMA.64x128x16.F32 R152, gdesc[UR8].tnspA, R152, gsb0 ;  /* 0x21e00000089879f0 */ /* 0x000fe20008000898 */
[----:B------:R-:W-:Y:S04]  /*5a90*/  STL.64 [R1], R24 ;  /* 0x0000001801007387 */ /* 0x000fe80000100a00 */
[----:B------:R-:W-:Y:S04]  /*5aa0*/  STL.64 [R1+0x8], R26 ;  /* 0x0000081a01007387 */ /* 0x000fe80000100a00 */
        /* <DEDUP_REMOVED lines=28> */
[----:B------:R-:W-:Y:S01]  /*5c70*/  STL.64 [R1+0xf0], R84 ;  /* 0x0000f05401007387 */ /* 0x000fe20000100a00 */
[----:B------:R-:W-:-:S02]  /*5c80*/  WARPGROUP.DEPBAR.LE gsb0, 0x0 ;  /* 0x00008000000079c5 */ /* 0x000fc40000010000 */
[----:B------:R-:W-:-:S06]  /*5c90*/  WARPGROUP.ARRIVE ;  /* 0x00000000000079c5 */ /* 0x000fcc0000000000 */
[----:B------:R-:W-:Y:S01]  /*5ca0*/  HGMMA.64x128x16.F32 R152, gdesc[UR16].tnspA, R152, gsb0 ;  /* 0x21e00000109879f0 */ /* 0x000fe20008000898 */
[----:B------:R3:W-:Y:S04]  /*5cb0*/  STL.64 [R1+0xf8], R86 ;  /* 0x0000f85601007387 */ /* 0x0007e80000100a00 */
[----:B---3--:R-:W3:Y:S04]  /*5cc0*/  LDL.LU.64 R86, [R1+0x430] ;  /* 0x0004300001567983 */ /* 0x008ee80000300a00 */
[----:B------:R-:W3:Y:S04]  /*5cd0*/  LDL.LU.64 R84, [R1+0x428] ;  /* 0x0004280001547983 */ /* 0x000ee80000300a00 */
        /* <DEDUP_REMOVED lines=19> */
[----:B------:R-:W3:Y:S01]  /*5e10*/  LDL.LU.64 R44, [R1+0x388] ;  /* 0x00038800012c7983 */ /* 0x000ee20000300a00 */
[----:B------:R-:W-:-:S03]  /*5e20*/  IMAD.MOV.U32 R252, RZ, RZ, R35 ;  /* 0x000000fffffc7224 */ /* 0x000fc600078e0023 */
[----:B------:R-:W3:Y:S01]  /*5e30*/  LDL.LU.64 R42, [R1+0x380] ;  /* 0x00038000012a7983 */ /* 0x000ee20000300a00 */
[----:B------:R-:W-:-:S03]  /*5e40*/  IMAD.MOV.U32 R250, RZ, RZ, R34 ;  /* 0x000000fffffa7224 */ /* 0x000fc600078e0022 */
[----:B------:R-:W3:Y:S01]  /*5e50*/  LDL.LU.64 R40, [R1+0x378] ;  /* 0x0003780001287983 */ /* 0x000ee20000300a00 */
[----:B------:R-:W-:-:S03]  /*5e60*/  IMAD.MOV.U32 R251, RZ, RZ, R33 ;  /* 0x000000fffffb7224 */ /* 0x000fc600078e0021 */
[----:B------:R-:W3:Y:S01]  /*5e70*/  LDL.LU.64 R38, [R1+0x370] ;  /* 0x0003700001267983 */ /* 0x000ee20000300a00 */
[----:B------:R-:W-:-:S03]  /*5e80*/  IMAD.MOV.U32 R249, RZ, RZ, R32 ;  /* 0x000000fffff97224 */ /* 0x000fc600078e0020 */
[----:B------:R-:W3:Y:S01]  /*5e90*/  LDL.LU.64 R36, [R1+0x368] ;  /* 0x0003680001247983 */ /* 0x000ee20000300a00 */
[----:B------:R-:W-:Y:S02]  /*5ea0*/  IMAD.MOV.U32 R248, RZ, RZ, R31 ;  /* 0x000000fffff87224 */ /* 0x000fe400078e001f */
[----:B------:R-:W-:Y:S01]  /*5eb0*/  IMAD.MOV.U32 R246, RZ, RZ, R30 ;  /* 0x000000fffff67224 */ /* 0x000fe200078e001e */
[----:B------:R-:W3:Y:S01]  /*5ec0*/  LDL.LU.64 R34, [R1+0x360] ;  /* 0x0003600001227983 */ /* 0x000ee20000300a00 */
[----:B------:R-:W-:Y:S02]  /*5ed0*/  IMAD.MOV.U32 R247, RZ, RZ, R29 ;  /* 0x000000fffff77224 */ /* 0x000fe400078e001d */
[----:B------:R-:W-:Y:S01]  /*5ee0*/  IMAD.MOV.U32 R245, RZ, RZ, R28 ;  /* 0x000000fffff57224 */ /* 0x000fe200078e001c */
[----:B------:R-:W3:Y:S01]  /*5ef0*/  LDL.LU.64 R32, [R1+0x358] ;  /* 0x0003580001207983 */ /* 0x000ee20000300a00 */
[----:B------:R-:W-:Y:S02]  /*5f00*/  IMAD.MOV.U32 R244, RZ, RZ, R27 ;  /* 0x000000fffff47224 */ /* 0x000fe400078e001b */
[----:B------:R-:W-:Y:S01]  /*5f10*/  IMAD.MOV.U32 R242, RZ, RZ, R26 ;  /* 0x000000fffff27224 */ /* 0x000fe200078e001a */
[----:B------:R-:W3:Y:S01]  /*5f20*/  LDL.LU.64 R30, [R1+0x350] ;  /* 0x00035000011e7983 */ /* 0x000ee20000300a00 */
[----:B------:R-:W-:-:S02]  /*5f30*/  IMAD.MOV.U32 R243, RZ, RZ, R25 ;  /* 0x000000fffff37224 */ /* 0x000fc400078e0019 */
[----:B------:R-:W-:Y:S01]  /*5f40*/  IMAD.MOV.U32 R233, RZ, RZ, R24 ;  /* 0x000000ffffe97224 */ /* 0x000fe200078e0018 */
[----:B------:R-:W3:Y:S04]  /*5f50*/  LDL.LU.64 R28, [R1+0x348] ;  /* 0x00034800011c7983 */ /* 0x000ee80000300a00 */
[----:B------:R-:W3:Y:S04]  /*5f60*/  LDL.LU.64 R26, [R1+0x340] ;  /* 0x00034000011a7983 */ /* 0x000ee80000300a00 */
[----:B------:R-:W3:Y:S01]  /*5f70*/  LDL.LU.64 R24, [R1+0x338] ;  /* 0x0003380001187983 */ /* 0x000ee20000300a00 */
[----:B------:R-:W-:Y:S01]  /*5f80*/  UIADD3.64 UR8, UR4, 0x380, URZ ;  /* 0x0000038004087897 */ /* 0x000fe2000fffe03f */
[----:B------:R-:W-:-:S02]  /*5f90*/  WARPGROUP.DEPBAR.LE gsb0, 0x0 ;  /* 0x00008000000079c5 */ /* 0x000fc40000010000 */
[----:B--2---:R-:W-:-:S06]  /*5fa0*/  WARPGROUP.ARRIVE ;  /* 0x00000000000079c5 */ /* 0x004fcc0000000000 */
[----:B------:R-:W-:Y:S01]  /*5fb0*/  HGMMA.64x128x16.F32 R88, gdesc[UR8].tnspA, R88, gsb0 ;  /* 0x21e00000085879f0 */ /* 0x000fe20008000858 */
[----:B0-----:R-:W-:Y:S01]  /*5fc0*/  IMAD.SHL.U32 R238, R238, 0x20, RZ ;  /* 0x00000020eeee7824 */ /* 0x001fe200078e00ff */
[----:B------:R-:W-:-:S03]  /*5fd0*/  UIADD3.64 UR16, UR4, 0x400, URZ ;  /* 0x0000040004107897 */ /* 0x000fc6000fffe03f */
[C---:B------:R-:W-:Y:S01]  /*5fe0*/  IMAD.WIDE R6, R238.reuse, 0x2, R6 ;  /* 0x00000002ee067825 */ /* 0x040fe200078e0206 */
[----:B------:R-:W-:Y:S01]  /*5ff0*/  UMOV UR18, UR6 ;  /* 0x0000000600127c82 */ /* 0x000fe20008000000 */
[----:B------:R-:W-:Y:S02]  /*6000*/  UMOV UR19, UR7 ;  /* 0x0000000700137c82 */ /* 0x000fe40008000000 */
[C---:B------:R-:W-:Y:S01]  /*6010*/  IMAD.WIDE R10, R238.reuse, 0x2, R10 ;  /* 0x00000002ee0a7825 */ /* 0x040fe200078e020a */
[----:B------:R-:W-:Y:S03]  /*6020*/  STL [R1+0x310], R6 ;  /* 0x0003100601007387 */ /* 0x000fe60000100800 */
[C---:B------:R-:W-:Y:S01]  /*6030*/  IMAD.WIDE R8, R238.reuse, 0x2, R8 ;  /* 0x00000002ee087825 */ /* 0x040fe200078e0208 */
[----:B------:R0:W-:Y:S04]  /*6040*/  STL [R1+0x30c], R7 ;  /* 0x00030c0701007387 */ /* 0x0001e80000100800 */
[----:B------:R-:W-:Y:S04]  /*6050*/  STL [R1+0x308], R10 ;  /* 0x0003080a01007387 */ /* 0x000fe80000100800 */
[----:B------:R2:W-:Y:S01]  /*6060*/  STL [R1+0x304], R11 ;  /* 0x0003040b01007387 */ /* 0x0005e20000100800 */
[----:B0-----:R-:W-:-:S03]  /*6070*/  IMAD.WIDE R6, R238, 0x2, R12 ;  /* 0x00000002ee067825 */ /* 0x001fc600078e020c */
[----:B------:R-:W-:Y:S04]  /*6080*/  STL [R1+0x300], R8 ;  /* 0x0003000801007387 */ /* 0x000fe80000100800 */
[----:B------:R-:W-:Y:S01]  /*6090*/  STL [R1+0x2fc], R9 ;  /* 0x0002fc0901007387 */ /* 0x000fe20000100800 */
[----:B--2---:R-:W-:-:S03]  /*60a0*/  IMAD.WIDE R10, R238, 0x2, R14 ;  /* 0x00000002ee0a7825 */ /* 0x004fc600078e020e */
[----:B------:R-:W-:Y:S01]  /*60b0*/  STL [R1+0x2f4], R6 ;  /* 0x0002f40601007387 */ /* 0x000fe20000100800 */
[----:B------:R-:W-:Y:S01]  /*60c0*/  UIADD3.64 UR8, UR4, 0x580, URZ ;  /* 0x0000058004087897 */ /* 0x000fe2000fffe03f */
[----:B------:R-:W0:Y:S02]  /*60d0*/  LDC R15, c[0x0][0x23c] ;  /* 0x00008f00ff0f7b82 */ /* 0x000e240000000800 */
[----:B------:R2:W-:Y:S04]  /*60e0*/  STL [R1+0x2f0], R7 ;  /* 0x0002f00701007387 */ /* 0x0005e80000100800 */
[----:B------:R-:W4:Y:S01]  /*60f0*/  LDL.LU R14, [R1+0x2f8] ;  /* 0x0002f800010e7983 */ /* 0x000f220000300800 */
[----:B------:R-:W-:Y:S02]  /*6100*/  WARPGROUP.DEPBAR.LE gsb0, 0x0 ;  /* 0x00008000000079c5 */ /* 0x000fe40000010000 */
[----:B------:R-:W-:-:S06]  /*6110*/  WARPGROUP.ARRIVE ;  /* 0x00000000000079c5 */ /* 0x000fcc0000000000 */
[----:B------:R-:W-:Y:S01]  /*6120*/  HGMMA.64x128x16.F32 R88, gdesc[UR16].tnspA, R88, gsb0 ;  /* 0x21e00000105879f0 */ /* 0x000fe20008000858 */
[----:B------:R-:W-:Y:S02]  /*6130*/  UIADD3.64 UR4, UR4, 0x600, URZ ;  /* 0x0000060004047897 */ /* 0x000fe4000fffe03f */
[----:B------:R-:W-:Y:S02]  /*6140*/  WARPGROUP.DEPBAR.LE gsb0, 0x0 ;  /* 0x00008000000079c5 */ /* 0x000fe40000010000 */
[----:B---3--:R-:W-:-:S07]  /*6150*/  WARPGROUP.ARRIVE ;  /* 0x00000000000079c5 */ /* 0x008fce0000000000 */
[----:B------:R-:W-:Y:S01]  /*6160*/  HGMMA.64x128x16.F32 R24, gdesc[UR8].tnspA, R24, gsb0 ;  /* 0x21e00000081879f0 */ /* 0x000fe20008000818 */
[----:B0-----:R-:W-:-:S04]  /*6170*/  IMAD.SHL.U32 R15, R15, 0x20, RZ ;  /* 0x000000200f0f7824 */ /* 0x001fc800078e00ff */
[----:B--2---:R-:W-:-:S04]  /*6180*/  IMAD.WIDE R6, R15, 0x2, R16 ;  /* 0x000000020f067825 */ /* 0x004fc800078e0210 */
[----:B------:R-:W-:Y:S02]  /*6190*/  IMAD.MOV.U32 R241, RZ, RZ, R10 ;  /* 0x000000fffff17224 */ /* 0x000fe400078e000a */
[----:B------:R-:W-:Y:S02]  /*61a0*/  IMAD.MOV.U32 R240, RZ, RZ, R11 ;  /* 0x000000fffff07224 */ /* 0x000fe400078e000b */
[----:B------:R-:W-:Y:S02]  /*61b0*/  IMAD.MOV.U32 R239, RZ, RZ, R6 ;  /* 0x000000ffffef7224 */ /* 0x000fe400078e0006 */
[----:B------:R-:W-:Y:S02]  /*61c0*/  IMAD.MOV.U32 R238, RZ, RZ, R7 ;  /* 0x000000ffffee7224 */ /* 0x000fe400078e0007 */
[----:B------:R-:W-:-:S04]  /*61d0*/  IMAD.WIDE R10, R15, 0x2, R18 ;  /* 0x000000020f0a7825 */ /* 0x000fc800078e0212 */
[----:B------:R-:W-:-:S04]  /*61e0*/  IMAD.WIDE R8, R15, 0x2, R20 ;  /* 0x000000020f087825 */ /* 0x000fc800078e0214 */
[----:B------:R-:W-:-:S04]  /*61f0*/  IMAD.WIDE R6, R15, 0x2, R22 ;  /* 0x000000020f067825 */ /* 0x000fc800078e0216 */
[----:B----4-:R-:W-:Y:S01]  /*6200*/  VIADD R14, R14, 0xffffffff ;  /* 0xffffffff0e0e7836 */ /* 0x010fe20000000000 */
[----:B------:R-:W-:Y:S02]  /*6210*/  WARPGROUP.DEPBAR.LE gsb0, 0x0 ;  /* 0x00008000000079c5 */ /* 0x000fe40000010000 */
[----:B------:R-:W-:-:S06]  /*6220*/  WARPGROUP.ARRIVE ;  /* 0x00000000000079c5 */ /* 0x000fcc0000000000 */
[----:B------:R-:W-:Y:S01]  /*6230*/  HGMMA.64x128x16.F32 R24, gdesc[UR4].tnspA, R24, gsb0 ;  /* 0x21e00000041879f0 */ /* 0x000fe20008000818 */
[----:B------:R0:W-:Y:S01]  /*6240*/  STL [R1+0x2f8], R14 ;  /* 0x0002f80e01007387 */ /* 0x0001e20000100800 */
[----:B------:R-:W-:Y:S02]  /*6250*/  ISETP.NE.U32.AND P0, PT, R14, RZ, PT ;  /* 0x000000ff0e00720c */ /* 0x000fe40003f05070 */
[----:B0-----:R-:W0:Y:S01]  /*6260*/  LDC R14, c[0x0][0x238] ;  /* 0x00008e00ff0e7b82 */ /* 0x001e220000000800 */
[----:B------:R-:W-:Y:S02]  /*6270*/  IMAD.MOV.U32 R19, RZ, RZ, R10 ;  /* 0x000000ffff137224 */ /* 0x000fe400078e000a */
[----:B------:R-:W-:Y:S02]  /*6280*/  IMAD.MOV.U32 R18, RZ, RZ, R11 ;  /* 0x000000ffff127224 */ /* 0x000fe400078e000b */
[----:B------:R-:W-:Y:S02]  /*6290*/  IMAD.MOV.U32 R21, RZ, RZ, R8 ;  /* 0x000000ffff157224 */ /* 0x000fe400078e0008 */
[----:B------:R-:W-:-:S02]  /*62a0*/  IMAD.MOV.U32 R20, RZ, RZ, R9 ;  /* 0x000000ffff147224 */ /* 0x000fc400078e0009 */
[----:B------:R-:W-:Y:S02]  /*62b0*/  IMAD.MOV.U32 R23, RZ, RZ, R6 ;  /* 0x000000ffff177224 */ /* 0x000fe400078e0006 */
[----:B------:R-:W-:Y:S02]  /*62c0*/  IMAD.MOV.U32 R22, RZ, RZ, R7 ;  /* 0x000000ffff167224 */ /* 0x000fe400078e0007 */
[----:B------:R-:W-:-:S04]  /*62d0*/  IMAD.WIDE R10, R15, 0x2, R218 ;  /* 0x000000020f0a7825 */ /* 0x000fc800078e02da */
[----:B------:R-:W-:-:S04]  /*62e0*/  IMAD.WIDE R8, R15, 0x2, R220 ;  /* 0x000000020f087825 */ /* 0x000fc800078e02dc */
[----:B------:R-:W-:-:S04]  /*62f0*/  IMAD.WIDE R6, R15, 0x2, R222 ;  /* 0x000000020f067825 */ /* 0x000fc800078e02de */
[----:B------:R-:W-:Y:S02]  /*6300*/  IMAD.MOV.U32 R219, RZ, RZ, R10 ;  /* 0x000000ffffdb7224 */ /* 0x000fe400078e000a */
[----:B------:R-:W-:Y:S02]  /*6310*/  IMAD.MOV.U32 R218, RZ, RZ, R11 ;  /* 0x000000ffffda7224 */ /* 0x000fe400078e000b */
[----:B------:R-:W-:Y:S02]  /*6320*/  IMAD.MOV.U32 R221, RZ, RZ, R8 ;  /* 0x000000ffffdd7224 */ /* 0x000fe400078e0008 */
[----:B------:R-:W-:Y:S02]  /*6330*/  IMAD.MOV.U32 R220, RZ, RZ, R9 ;  /* 0x000000ffffdc7224 */ /* 0x000fe400078e0009 */
[----:B------:R-:W-:Y:S02]  /*6340*/  IMAD.MOV.U32 R223, RZ, RZ, R6 ;  /* 0x000000ffffdf7224 */ /* 0x000fe400078e0006 */
[----:B------:R-:W-:-:S02]  /*6350*/  IMAD.MOV.U32 R222, RZ, RZ, R7 ;  /* 0x000000ffffde7224 */ /* 0x000fc400078e0007 */
[----:B------:R-:W-:-:S04]  /*6360*/  IMAD.WIDE R12, R15, 0x2, R224 ;  /* 0x000000020f0c7825 */ /* 0x000fc800078e02e0 */
[----:B------:R-:W-:-:S04]  /*6370*/  IMAD.WIDE R10, R15, 0x2, R226 ;  /* 0x000000020f0a7825 */ /* 0x000fc800078e02e2 */
[----:B------:R-:W-:-:S04]  /*6380*/  IMAD.WIDE R8, R15, 0x2, R228 ;  /* 0x000000020f087825 */ /* 0x000fc800078e02e4 */
[----:B------:R-:W-:-:S04]  /*6390*/  IMAD.WIDE R6, R15, 0x2, R230 ;  /* 0x000000020f067825 */ /* 0x000fc800078e02e6 */
[----:B0-----:R-:W-:Y:S02]  /*63a0*/  IMAD.SHL.U32 R14, R14, 0x20, RZ ;  /* 0x000000200e0e7824 */ /* 0x001fe400078e00ff */
[----:B------:R-:W-:Y:S02]  /*63b0*/  IMAD.MOV.U32 R225, RZ, RZ, R12 ;  /* 0x000000ffffe17224 */ /* 0x000fe400078e000c */
[----:B------:R-:W-:Y:S02]  /*63c0*/  IMAD.MOV.U32 R224, RZ, RZ, R13 ;  /* 0x000000ffffe07224 */ /* 0x000fe400078e000d */
[----:B------:R-:W-:Y:S02]  /*63d0*/  IMAD.MOV.U32 R227, RZ, RZ, R10 ;  /* 0x000000ffffe37224 */ /* 0x000fe400078e000a */
[----:B------:R-:W-:Y:S02]  /*63e0*/  IMAD.MOV.U32 R226, RZ, RZ, R11 ;  /* 0x000000ffffe27224 */ /* 0x000fe400078e000b */
[----:B------:R-:W-:-:S02]  /*63f0*/  IMAD.MOV.U32 R229, RZ, RZ, R8 ;  /* 0x000000ffffe57224 */ /* 0x000fc400078e0008 */
[----:B------:R-:W-:Y:S02]  /*6400*/  IMAD.MOV.U32 R228, RZ, RZ, R9 ;  /* 0x000000ffffe47224 */ /* 0x000fe400078e0009 */
[----:B------:R-:W-:Y:S02]  /*6410*/  IMAD.MOV.U32 R231, RZ, RZ, R6 ;  /* 0x000000ffffe77224 */ /* 0x000fe400078e0006 */
[----:B------:R-:W-:Y:S02]  /*6420*/  IMAD.MOV.U32 R230, RZ, RZ, R7 ;  /* 0x000000ffffe67224 */ /* 0x000fe400078e0007 */
[----:B------:R-:W-:Y:S02]  /*6430*/  VIADD R0, R0, 0xffffffe0 ;  /* 0xffffffe000007836 */ /* 0x000fe40000000000 */
[----:B------:R-:W-:Y:S01]  /*6440*/  IMAD.WIDE R2, R14, 0x2, R2 ;  /* 0x000000020e027825 */ /* 0x000fe200078e0202 */
[----:B------:R-:W-:Y:S02]  /*6450*/  WARPGROUP.DEPBAR.LE gsb0, 0x0 ;  /* 0x00008000000079c5 */ /* 0x000fe40000010000 */
[----:B-1----:R-:W-:Y:S05]  /*6460*/  @P0 BRA `(.L_x_1) ;  /* 0xffffffcc00780947 */ /* 0x002fea000383ffff */
[----:B------:R-:W2:Y:S04]  /*6470*/  LDL.LU R222, [R1+0xb0] ;  /* 0x0000b00001de7983 */ /* 0x000ea80000300800 */
[----:B------:R-:W3:Y:S04]  /*6480*/  LDL.LU R19, [R1+0xac] ;  /* 0x0000ac0001137983 */ /* 0x000ee80000300800 */
[----:B------:R-:W4:Y:S04]  /*6490*/  LDL.LU R221, [R1+0xfc] ;  /* 0x0000fc0001dd7983 */ /* 0x000f280000300800 */
        /* <DEDUP_REMOVED lines=35> */
[----:B------:R-:W4:Y:S01]  /*66d0*/  LDL.LU R236, [R1+0x48] ;  /* 0x0000480001ec7983 */ /* 0x000f220000300800 */
[----:B------:R-:W-:-:S03]  /*66e0*/  F2FP.F16.F32.PACK_AB R223, R87, R215 ;  /* 0x000000d757df723e */ /* 0x000fc600000000ff */
[----:B------:R-:W4:Y:S04]  /*66f0*/  LDL.LU R237, [R1+0x40] ;  /* 0x0000400001ed7983 */ /* 0x000f280000300800 */
[----:B------:R-:W4:Y:S04]  /*6700*/  LDL.LU R234, [R1+0x3c] ;  /* 0x00003c0001ea7983 */ /* 0x000f280000300800 */
[----:B------:R-:W4:Y:S04]  /*6710*/  LDL.LU R235, [R1+0x34] ;  /* 0x0000340001eb7983 */ /* 0x000f280000300800 */
[----:B------:R-:W4:Y:S04]  /*6720*/  LDL.LU R2, [R1+0x38] ;  /* 0x0000380001027983 */ /* 0x000f280000300800 */
[----:B------:R-:W4:Y:S04]  /*6730*/  LDL.LU R3, [R1+0x30] ;  /* 0x0000300001037983 */ /* 0x000f280000300800 */
[----:B------:R-:W4:Y:S01]  /*6740*/  LDL.LU R215, [R1+0x88] ;  /* 0x0000880001d77983 */ /* 0x000f220000300800 */
[----:B--2---:R-:W-:Y:S01]  /*6750*/  IMAD.MOV.U32 R87, RZ, RZ, R222 ;  /* 0x000000ffff577224 */ /* 0x004fe200078e00de */
[----:B------:R-:W-:-:S02]  /*6760*/  F2FP.F16.F32.PACK_AB R222, R85, R213 ;  /* 0x000000d555de723e */ /* 0x000fc400000000ff */
[----:B------:R-:W2:Y:S01]  /*6770*/  LDL.LU R213, [R1+0x84] ;  /* 0x0000840001d57983 */ /* 0x000ea20000300800 */
[----:B---3--:R-:W-:Y:S01]  /*6780*/  IMAD.MOV.U32 R85, RZ, RZ, R19 ;  /* 0x000000ffff557224 */ /* 0x008fe200078e0013 */
[----:B------:R-:W-:Y:S02]  /*6790*/  F2FP.F16.F32.PACK_AB R19, R86, R214 ;  /* 0x000000d65613723e */ /* 0x000fe400000000ff */
[----:B----4-:R-:W-:Y:S02]  /*67a0*/  F2FP.F16.F32.PACK_AB R221, R151, R221 ;  /* 0x000000dd97dd723e */ /* 0x010fe400000000ff */
[----:B------:R-:W3:Y:S01]  /*67b0*/  LDL.LU R151, [R1+0x8c] ;  /* 0x00008c0001977983 */ /* 0x000ee20000300800 */
[----:B------:R-:W-:-:S03]  /*67c0*/  F2FP.F16.F32.PACK_AB R220, R149, R220 ;  /* 0x000000dc95dc723e */ /* 0x000fc600000000ff */
[----:B------:R-:W4:Y:S01]  /*67d0*/  LDL.LU R149, [R1+0x90] ;  /* 0x0000900001957983 */ /* 0x000f220000300800 */
[----:B------:R-:W-:Y:S01]  /*67e0*/  IMAD.MOV.U32 R86, RZ, RZ, R18 ;  /* 0x000000ffff567224 */ /* 0x000fe200078e0012 */
[----:B------:R-:W-:Y:S02]  /*67f0*/  F2FP.F16.F32.PACK_AB R18, R84, R212 ;  /* 0x000000d45412723e */ /* 0x000fe400000000ff */
[----:B------:R-:W3:Y:S04]  /*6800*/  LDL.LU R214, [R1+0x98] ;  /* 0x0000980001d67983 */ /* 0x000ee80000300800 */
[----:B------:R-:W3:Y:S01]  /*6810*/  LDL.LU R212, [R1+0x94] ;  /* 0x0000940001d47983 */ /* 0x000ee20000300800 */
[----:B------:R-:W-:-:S03]  /*6820*/  F2FP.F16.F32.PACK_AB R17, R150, R17 ;  /* 0x000000119611723e */ /* 0x000fc600000000ff */
[----:B------:R-:W3:Y:S01]  /*6830*/  LDL.LU R150, [R1+0x9c] ;  /* 0x00009c0001967983 */ /* 0x000ee20000300800 */
[----:B------:R-:W-:-:S03]  /*6840*/  F2FP.F16.F32.PACK_AB R16, R148, R16 ;  /* 0x000000109410723e */ /* 0x000fc600000000ff */
[----:B------:R-:W3:Y:S01]  /*6850*/  LDL.LU R148, [R1+0xa0] ;  /* 0x0000a00001947983 */ /* 0x000ee20000300800 */
[----:B------:R-:W-:Y:S01]  /*6860*/  IMAD.MOV.U32 R84, RZ, RZ, R11 ;  /* 0x000000ffff547224 */ /* 0x000fe200078e000b */
[----:B------:R-:W-:Y:S01]  /*6870*/  F2FP.F16.F32.PACK_AB R11, R83, R211 ;  /* 0x000000d3530b723e */ /* 0x000fe200000000ff */
[----:B------:R-:W-:Y:S02]  /*6880*/  IMAD.MOV.U32 R83, RZ, RZ, R4 ;  /* 0x000000ffff537224 */ /* 0x000fe400078e0004 */
[----:B------:R-:W-:Y:S01]  /*6890*/  IMAD.MOV.U32 R211, RZ, RZ, R10 ;  /* 0x000000ffffd37224 */ /* 0x000fe200078e000a */
[----:B------:R-:W-:Y:S01]  /*68a0*/  F2FP.F16.F32.PACK_AB R10, R81, R209 ;  /* 0x000000d1510a723e */ /* 0x000fe200000000ff */
[----:B------:R-:W-:Y:S01]  /*68b0*/  IMAD.MOV.U32 R81, RZ, RZ, R5 ;  /* 0x000000ffff517224 */ /* 0x000fe200078e0005 */
[----:B------:R-:W-:Y:S02]  /*68c0*/  F2FP.F16.F32.PACK_AB R85, R131, R85 ;  /* 0x000000558355723e */ /* 0x000fe400000000ff */
[----:B------:R-:W-:-:S02]  /*68d0*/  F2FP.F16.F32.PACK_AB R84, R129, R84 ;  /* 0x000000548154723e */ /* 0x000fc400000000ff */
[----:B------:R-:W-:Y:S02]  /*68e0*/  F2FP.F16.F32.PACK_AB R131, R63, R191 ;  /* 0x000000bf3f83723e */ /* 0x000fe400000000ff */
[----:B------:R-:W-:Y:S01]  /*68f0*/  F2FP.F16.F32.PACK_AB R8, R145, R8 ;  /* 0x000000089108723e */ /* 0x000fe200000000ff */
[----:B------:R-:W-:Y:S01]  /*6900*/  IMAD.MOV.U32 R145, RZ, RZ, R7 ;  /* 0x000000ffff917224 */ /* 0x000fe200078e0007 */
[----:B------:R-:W-:Y:S01]  /*6910*/  F2FP.F16.F32.PACK_AB R7, R82, R210 ;  /* 0x000000d25207723e */ /* 0x000fe200000000ff */
[----:B------:R-:W-:Y:S01]  /*6920*/  IMAD.MOV.U32 R82, RZ, RZ, R6 ;  /* 0x000000ffff527224 */ /* 0x000fe200078e0006 */
[----:B------:R-:W-:Y:S02]  /*6930*/  F2FP.F16.F32.PACK_AB R4, R144, R15 ;  /* 0x0000000f9004723e */ /* 0x000fe400000000ff */
[----:B------:R-:W-:Y:S02]  /*6940*/  F2FP.F16.F32.PACK_AB R15, R79, R207 ;  /* 0x000000cf4f0f723e */ /* 0x000fe400000000ff */
[----:B------:R-:W-:-:S02]  /*6950*/  F2FP.F16.F32.PACK_AB R79, R75, R203 ;  /* 0x000000cb4b4f723e */ /* 0x000fc400000000ff */
[----:B------:R-:W-:Y:S02]  /*6960*/  F2FP.F16.F32.PACK_AB R75, R74, R202 ;  /* 0x000000ca4a4b723e */ /* 0x000fe400000000ff */
[----:B------:R-:W-:Y:S02]  /*6970*/  F2FP.F16.F32.PACK_AB R74, R72, R200 ;  /* 0x000000c8484a723e */ /* 0x000fe400000000ff */
[----:B------:R-:W-:Y:S02]  /*6980*/  F2FP.F16.F32.PACK_AB R5, R146, R14 ;  /* 0x0000000e9205723e */ /* 0x000fe400000000ff */
        /* <DEDUP_REMOVED lines=62> */
[----:B----4-:R-:W-:Y:S02]  /*6d70*/  F2FP.F16.F32.PACK_AB R60, R124, R149 ;  /* 0x000000957c3c723e */ /* 0x010fe400000000ff */
[----:B--2---:R-:W-:Y:S02]  /*6d80*/  F2FP.F16.F32.PACK_AB R124, R121, R213 ;  /* 0x000000d5797c723e */ /* 0x004fe400000000ff */
[----:B---3--:R-:W-:-:S02]  /*6d90*/  F2FP.F16.F32.PACK_AB R61, R126, R214 ;  /* 0x000000d67e3d723e */ /* 0x008fc400000000ff */
        /* <DEDUP_REMOVED lines=43> */
[----:B------:R-:W-:-:S07]  /*7050*/  F2FP.F16.F32.PACK_AB R38, R24, R152 ;  /* 0x000000981826723e */ /* 0x000fce00000000ff */
.L_x_0:
[----:B------:R-:W0:Y:S01]  /*7060*/  S2R R26, SR_TID.X ;  /* 0x00000000001a7919 */ /* 0x000e220000002100 */
[C---:B-----5:R-:W-:Y:S01]  /*7070*/  VIADD R0, R216.reuse, 0x7f ;  /* 0x0000007fd8007836 */ /* 0x060fe20000000000 */
[----:B------:R-:W-:Y:S01]  /*7080*/  ULDC.64 UR28, c[0x0][0x228] ;  /* 0x00008a00001c7ab9 */ /* 0x000fe20000000a00 */
[C---:B------:R-:W-:Y:S01]  /*7090*/  VIADD R25, R216.reuse, 0x1 ;  /* 0x00000001d8197836 */ /* 0x040fe20000000000 */
[----:B------:R-:W-:Y:S01]  /*70a0*/  ULDC UR4, c[0x0][0x22c] ;  /* 0x00008b0000047ab9 */ /* 0x000fe20000000800 */
[----:B------:R-:W-:Y:S01]  /*70b0*/  VIADD R24, R216, 0x2 ;  /* 0x00000002d8187836 */ /* 0x000fe20000000000 */
[----:B------:R-:W-:Y:S01]  /*70c0*/  ISETP.GE.AND P1, PT, R0, UR29, PT ;  /* 0x0000001d00007c0c */ /* 0x000fe2000bf26270 */
[----:B------:R-:W-:Y:S01]  /*70d0*/  ULDC UR5, c[0x0][0x22c] ;  /* 0x00008b0000057ab9 */ /* 0x000fe20000000800 */
[----:B------:R-:W-:Y:S01]  /*70e0*/  ISETP.GE.AND P2, PT, R25, UR4, PT ;  /* 0x0000000419007c0c */ /* 0x000fe2000bf46270 */
[----:B------:R-:W-:Y:S01]  /*70f0*/  ULDC UR4, c[0x0][0x22c] ;  /* 0x00008b0000047ab9 */ /* 0x000fe20000000800 */
[----:B------:R-:W-:Y:S01]  /*7100*/  ISETP.GE.AND P0, PT, R24, UR5, PT ;  /* 0x0000000518007c0c */ /* 0x000fe2000bf06270 */
[C---:B------:R-:W-:Y:S01]  /*7110*/  VIADD R24, R216.reuse, 0x4 ;  /* 0x00000004d8187836 */ /* 0x040fe20000000000 */
[----:B------:R-:W-:Y:S01]  /*7120*/  ULDC.64 UR6, c[0x0][0x228] ;  /* 0x00008a0000067ab9 */ /* 0x000fe20000000a00 */
[----:B------:R-:W-:Y:S01]  /*7130*/  ULDC.64 UR30, c[0x0][0x228] ;  /* 0x00008a00001e7ab9 */ /* 0x000fe20000000a00 */
[----:B------:R-:W-:Y:S01]  /*7140*/  ISETP.GE.AND P4, PT, R217, UR6, PT ;  /* 0x00000006d9007c0c */ /* 0x000fe2000bf86270 */
[----:B------:R-:W-:Y:S01]  /*7150*/  ULDC UR26, c[0x0][0x248] ;  /* 0x00009200001a7ab9 */ /* 0x000fe20000000800 */
[----:B------:R-:W-:Y:S01]  /*7160*/  ULDC.64 UR24, c[0x0][0x228] ;  /* 0x00008a0000187ab9 */ /* 0x000fe20000000a00 */
[----:B------:R-:W-:Y:S01]  /*7170*/  ULDC.64 UR22, c[0x0][0x228] ;  /* 0x00008a0000167ab9 */ /* 0x000fe20000000a00 */
[----:B------:R-:W-:Y:S01]  /*7180*/  ISETP.LT.AND P4, PT, R216, UR31, !P4 ;  /* 0x0000001fd8007c0c */ /* 0x000fe2000e781270 */
[----:B------:R-:W-:Y:S01]  /*7190*/  ULDC.64 UR20, c[0x0][0x228] ;  /* 0x00008a0000147ab9 */ /* 0x000fe20000000a00 */
[----:B------:R-:W-:Y:S01]  /*71a0*/  ULDC.64 UR18, c[0x0][0x228] ;  /* 0x00008a0000127ab9 */ /* 0x000fe20000000a00 */
[----:B------:R-:W-:Y:S01]  /*71b0*/  ULDC.64 UR16, c[0x0][0x228] ;  /* 0x00008a0000107ab9 */ /* 0x000fe20000000a00 */
[----:B------:R-:W-:Y:S01]  /*71c0*/  ULDC.64 UR10, c[0x0][0x228] ;  /* 0x00008a00000a7ab9 */ /* 0x000fe20000000a00 */
[----:B------:R-:W-:Y:S01]  /*71d0*/  ULDC.64 UR8, c[0x0][0x228] ;  /* 0x00008a0000087ab9 */ /* 0x000fe20000000a00 */
[----:B0-----:R-:W-:-:S02]  /*71e0*/  IMAD.SHL.U32 R0, R26, 0x10, RZ ;  /* 0x000000101a007824 */ /* 0x001fc400078e00ff */
[----:B------:R-:W-:-:S03]  /*71f0*/  IMAD.SHL.U32 R2, R26, 0x80, RZ ;  /* 0x000000801a027824 */ /* 0x000fc600078e00ff */
[----:B------:R-:W-:Y:S02]  /*7200*/  LOP3.LUT R0, R0, 0xf0, RZ, 0xc0, !PT ;  /* 0x000000f000007812 */ /* 0x000fe400078ec0ff */
[----:B------:R-:W-:Y:S01]  /*7210*/  LOP3.LUT R3, R2, 0x800, RZ, 0xc0, !PT ;  /* 0x0000080002037812 */ /* 0x000fe200078ec0ff */
[----:B------:R-:W-:-:S03]  /*7220*/  VIADD R2, R216, 0x3 ;  /* 0x00000003d8027836 */ /* 0x000fc60000000000 */
[----:B------:R-:W-:Y:S02]  /*7230*/  IADD3 R0, R3, UR12, R0 ;  /* 0x0000000c03007c10 */ /* 0x000fe4000fffe000 */
[----:B------:R-:W-:Y:S01]  /*7240*/  LOP3.LUT R3, R26, 0xe0, RZ, 0xc0, !PT ;  /* 0x000000e01a037812 */ /* 0x000fe200078ec0ff */
[----:B------:R-:W-:Y:S01]  /*7250*/  BAR.SYNC.DEFER_BLOCKING 0x0 ;  /* 0x0000000000007b1d */ /* 0x000fe20000010000 */
[----:B------:R-:W-:Y:S02]  /*7260*/  ISETP.GE.AND P5, PT, R2, UR4, PT ;  /* 0x0000000402007c0c */ /* 0x000fe4000bfa6270 */
[----:B------:R-:W-:Y:S01]  /*7270*/  LOP3.LUT R2, R26, 0xff, RZ, 0xc0, !PT ;  /* 0x000000ff1a027812 */ /* 0x000fe200078ec0ff */
[----:B------:R-:W-:Y:S02]  /*7280*/  IMAD R0, R3, 0x8, R0 ;  /* 0x0000000803007824 */ /* 0x000fe400078e0200 */
[----:B------:R-:W-:Y:S01]  /*7290*/  ULDC UR4, c[0x0][0x22c] ;  /* 0x00008b0000047ab9 */ /* 0x000fe20000000800 */
[----:B------:R-:W-:Y:S01]  /*72a0*/  LEA R2, R2, UR12, 0x4 ;  /* 0x0000000c02027c11 */ /* 0x000fe2000f8e20ff */
[----:B------:R-:W-:Y:S01]  /*72b0*/  ULDC.64 UR12, c[0x0][0x228] ;  /* 0x00008a00000c7ab9 */ /* 0x000fe20000000a00 */
[----:B------:R-:W-:Y:S01]  /*72c0*/  ISETP.GE.AND P3, PT, R24, UR4, PT ;  /* 0x0000000418007c0c */ /* 0x000fe2000bf66270 */
[----:B------:R-:W-:Y:S01]  /*72d0*/  ULDC.64 UR4, c[0x0][0x220] ;  /* 0x0000880000047ab9 */ /* 0x000fe20000000a00 */
[----:B------:R-:W-:Y:S01]  /*72e0*/  STSM.16.M88.4 [R0], R36 ;  /* 0x0000002400007844 */ /* 0x000fe20000000200 */
[----:B------:R-:W-:Y:S06]  /*72f0*/  BAR.SYNC.DEFER_BLOCKING 0x0 ;  /* 0x0000000000007b1d */ /* 0x000fec0000010000 */
[----:B------:R-:W0:Y:S02]  /*7300*/  LDS.128 R24, [R2] ;  /* 0x0000000002187984 */ /* 0x000e240000000c00 */
[----:B------:R-:W-:Y:S06]  /*7310*/  BAR.SYNC.DEFER_BLOCKING 0x0 ;  /* 0x0000000000007b1d */ /* 0x000fec0000010000 */
[----:B------:R-:W-:Y:S02]  /*7320*/  STSM.16.M88.4 [R0], R40 ;  /* 0x0000002800007844 */ /* 0x000fe40000000200 */
[----:B------:R-:W-:Y:S06]  /*7330*/  BAR.SYNC.DEFER_BLOCKING 0x0 ;  /* 0x0000000000007b1d */ /* 0x000fec0000010000 */
[----:B------:R-:W1:Y:S02]  /*7340*/  LDS.128 R28, [R2] ;  /* 0x00000000021c7984 */ /* 0x000e640000000c00 */
[----:B------:R-:W-:Y:S06]  /*7350*/  BAR.SYNC.DEFER_BLOCKING 0x0 ;  /* 0x0000000000007b1d */ /* 0x000fec0000010000 */
[----:B------:R-:W-:Y:S02]  /*7360*/  STSM.16.M88.4 [R0], R144 ;  /* 0x0000009000007844 */ /* 0x000fe40000000200 */
[----:B------:R-:W-:Y:S06]  /*7370*/  BAR.SYNC.DEFER_BLOCKING 0x0 ;  /* 0x0000000000007b1d */ /* 0x000fec0000010000 */
[----:B------:R-:W-:Y:S02]  /*7380*/  LDS.128 R32, [R2] ;  /* 0x0000000002207984 */ /* 0x000fe40000000c00 */
[----:B------:R-:W-:Y:S06]  /*7390*/  BAR.SYNC.DEFER_BLOCKING 0x0 ;  /* 0x0000000000007b1d */ /* 0x000fec0000010000 */
[----:B------:R-:W-:Y:S02]  /*73a0*/  STSM.16.M88.4 [R0], R96 ;  /* 0x0000006000007844 */ /* 0x000fe40000000200 */
[----:B------:R-:W-:Y:S06]  /*73b0*/  BAR.SYNC.DEFER_BLOCKING 0x0 ;  /* 0x0000000000007b1d */ /* 0x000fec0000010000 */
[----:B------:R-:W-:Y:S02]  /*73c0*/  LDS.128 R36, [R2] ;  /* 0x0000000002247984 */ /* 0x000fe40000000c00 */
[----:B------:R-:W-:Y:S06]  /*73d0*/  BAR.SYNC.DEFER_BLOCKING 0x0 ;  /* 0x0000000000007b1d */ /* 0x000fec0000010000 */
[----:B------:R2:W-:Y:S02]  /*73e0*/  STSM.16.M88.4 [R0], R140 ;  /* 0x0000008c00007844 */ /* 0x0005e40000000200 */
[----:B------:R-:W-:Y:S08]  /*73f0*/  BAR.SYNC.DEFER_BLOCKING 0x0 ;  /* 0x0000000000007b1d */ /* 0x000ff00000010000 */
[----:B--2---:R-:W2:Y:S01]  /*7400*/  LDC R140, c[0x0][0x244] ;  /* 0x00009100ff8c7b82 */ /* 0x004ea20000000800 */
[----:B------:R-:W-:Y:S07]  /*7410*/  LDS.128 R40, [R2] ;  /* 0x0000000002287984 */ /* 0x000fee0000000c00 */
[----:B------:R-:W-:Y:S01]  /*7420*/  BAR.SYNC.DEFER_BLOCKING 0x0 ;  /* 0x0000000000007b1d */ /* 0x000fe20000010000 */
[----:B--2---:R-:W-:-:S05]  /*7430*/  IMAD R3, R217, R140, RZ ;  /* 0x0000008cd9037224 */ /* 0x004fca00078e02ff */
[----:B------:R-:W-:Y:S02]  /*7440*/  STSM.16.M88.4 [R0], R100 ;  /* 0x0000006400007844 */ /* 0x000fe40000000200 */
[----:B------:R-:W-:Y:S06]  /*7450*/  BAR.SYNC.DEFER_BLOCKING 0x0 ;  /* 0x0000000000007b1d */ /* 0x000fec0000010000 */
[----:B------:R-:W2:Y:S02]  /*7460*/  LDS.128 R88, [R2] ;  /* 0x0000000002587984 */ /* 0x000ea40000000c00 */
[----:B------:R-:W-:Y:S06]  /*7470*/  BAR.SYNC.DEFER_BLOCKING 0x0 ;  /* 0x0000000000007b1d */ /* 0x000fec0000010000 */
[----:B------:R-:W-:Y:S02]  /*7480*/  STSM.16.M88.4 [R0], R104 ;  /* 0x0000006800007844 */ /* 0x000fe40000000200 */
[----:B------:R-:W-:Y:S06]  /*7490*/  BAR.SYNC.DEFER_BLOCKING 0x0 ;  /* 0x0000000000007b1d */ /* 0x000fec0000010000 */
[----:B------:R-:W3:Y:S02]  /*74a0*/  LDS.128 R92, [R2] ;  /* 0x00000000025c7984 */ /* 0x000ee40000000c00 */
[----:B------:R-:W-:Y:S06]  /*74b0*/  BAR.SYNC.DEFER_BLOCKING 0x0 ;  /* 0x0000000000007b1d */ /* 0x000fec0000010000 */
[----:B------:R-:W-:Y:S02]  /*74c0*/  STSM.16.M88.4 [R0], R136 ;  /* 0x0000008800007844 */ /* 0x000fe40000000200 */
[----:B------:R-:W-:Y:S06]  /*74d0*/  BAR.SYNC.DEFER_BLOCKING 0x0 ;  /* 0x0000000000007b1d */ /* 0x000fec0000010000 */
[----:B------:R-:W4:Y:S02]  /*74e0*/  LDS.128 R96, [R2] ;  /* 0x0000000002607984 */ /* 0x000f240000000c00 */
[----:B------:R-:W-:Y:S06]  /*74f0*/  BAR.SYNC.DEFER_BLOCKING 0x0 ;  /* 0x0000000000007b1d */ /* 0x000fec0000010000 */
[----:B------:R-:W-:Y:S02]  /*7500*/  STSM.16.M88.4 [R0], R132 ;  /* 0x0000008400007844 */ /* 0x000fe40000000200 */
[----:B------:R-:W-:Y:S06]  /*7510*/  BAR.SYNC.DEFER_BLOCKING 0x0 ;  /* 0x0000000000007b1d */ /* 0x000fec0000010000 */
[----:B------:R-:W-:Y:S02]  /*7520*/  LDS.128 R100, [R2] ;  /* 0x0000000002647984 */ /* 0x000fe40000000c00 */
        /* <DEDUP_REMOVED lines=69> */
[----:B------:R0:W-:Y:S02]  /*7980*/  STSM.16.M88.4 [R0], R20 ;  /* 0x0000001400007844 */ /* 0x0001e40000000200 */
[----:B------:R-:W-:Y:S01]  /*7990*/  BAR.SYNC.DEFER_BLOCKING 0x0 ;  /* 0x0000000000007b1d */ /* 0x000fe20000010000 */
[----:B0-----:R-:W-:Y:S01]  /*79a0*/  IMAD R23, R216, UR26, RZ ;  /* 0x0000001ad8177c24 */ /* 0x001fe2000f8e02ff */
[----:B------:R-:W-:-:S04]  /*79b0*/  PRMT R22, R24, 0x7632, R22 ;  /* 0x0000763218167816 */ /* 0x000fc80000000016 */
[----:B------:R-:W0:Y:S02]  /*79c0*/  LDS.128 R84, [R2] ;  /* 0x0000000002547984 */ /* 0x000e240000000c00 */
[----:B------:R-:W-:Y:S06]  /*79d0*/  BAR.SYNC.DEFER_BLOCKING 0x0 ;  /* 0x0000000000007b1d */ /* 0x000fec0000010000 */
[----:B------:R1:W-:Y:S02]  /*79e0*/  STSM.16.M88.4 [R0], R12 ;  /* 0x0000000c00007844 */ /* 0x0003e40000000200 */
[----:B------:R-:W-:Y:S01]  /*79f0*/  BAR.SYNC.DEFER_BLOCKING 0x0 ;  /* 0x0000000000007b1d */ /* 0x000fe20000010000 */
[----:B-1----:R-:W-:Y:S01]  /*7a00*/  LEA R12, P6, R3, UR4, 0x1 ;  /* 0x00000004030c7c11 */ /* 0x002fe2000f8c08ff */
[----:B------:R-:W-:-:S03]  /*7a10*/  IMAD R15, R140, 0x100, R3 ;  /* 0x000001008c0f7824 */ /* 0x000fc600078e0203 */
[----:B------:R-:W-:Y:S01]  /*7a20*/  LEA.HI.X.SX32 R13, R3, UR5, 0x1, P6 ;  /* 0x00000005030d7c11 */ /* 0x000fe2000b0f0eff */
[----:B------:R-:W-:Y:S01]  /*7a30*/  VIADD R3, R23, UR26 ;  /* 0x0000001a17037c36 */ /* 0x000fe20008000000 */
[----:B------:R-:W-:Y:S01]  /*7a40*/  LEA R14, P6, R15, UR4, 0x1 ;  /* 0x000000040f0e7c11 */ /* 0x000fe2000f8c08ff */
[----:B------:R-:W-:Y:S01]  /*7a50*/  ULDC UR4, c[0x0][0x22c] ;  /* 0x00008b0000047ab9 */ /* 0x000fe20000000800 */
[----:B------:R-:W-:Y:S02]  /*7a60*/  IMAD.WIDE R20, R23, 0x2, R12 ;  /* 0x0000000217147825 */ /* 0x000fe400078e020c */
[----:B------:R-:W-:Y:S01]  /*7a70*/  LEA.HI.X.SX32 R15, R15, UR5, 0x1, P6 ;  /* 0x000000050f0f7c11 */ /* 0x000fe2000b0f0eff */
[----:B------:R-:W1:Y:S01]  /*7a80*/  LDS.128 R72, [R2] ;  /* 0x0000000002487984 */ /* 0x000e620000000c00 */
[----:B------:R-:W-:Y:S01]  /*7a90*/  BAR.SYNC.DEFER_BLOCKING 0x0 ;  /* 0x0000000000007b1d */ /* 0x000fe20000010000 */
[----:B------:R-:W-:-:S05]  /*7aa0*/  ISETP.GE.AND P6, PT, R216, UR7, PT ;  /* 0x00000007d8007c0c */ /* 0x000fca000bfc6270 */
[----:B------:R-:W-:Y:S01]  /*7ab0*/  ULDC.64 UR6, c[0x0][0x228] ;  /* 0x00008a0000067ab9 */ /* 0x000fe20000000a00 */
[----:B------:R-:W-:Y:S01]  /*7ac0*/  STSM.16.M88.4 [R0], R4 ;  /* 0x0000000400007844 */ /* 0x000fe20000000200 */
[----:B------:R-:W-:Y:S06]  /*7ad0*/  BAR.SYNC.DEFER_BLOCKING 0x0 ;  /* 0x0000000000007b1d */ /* 0x000fec0000010000 */
[----:B------:R-:W-:Y:S02]  /*7ae0*/  LDS.128 R76, [R2] ;  /* 0x00000000024c7984 */ /* 0x000fe40000000c00 */
[----:B------:R-:W-:Y:S06]  /*7af0*/  BAR.SYNC.DEFER_BLOCKING 0x0 ;  /* 0x0000000000007b1d */ /* 0x000fec0000010000 */
[----:B------:R-:W-:Y:S02]  /*7b00*/  STSM.16.M88.4 [R0], R8 ;  /* 0x0000000800007844 */ /* 0x000fe40000000200 */
[----:B------:R-:W-:Y:S06]  /*7b10*/  BAR.SYNC.DEFER_BLOCKING 0x0 ;  /* 0x0000000000007b1d */ /* 0x000fec0000010000 */
[----:B------:R-:W1:Y:S02]  /*7b20*/  LDS.128 R4, [R2] ;  /* 0x0000000002047984 */ /* 0x000e640000000c00 */
[----:B------:R-:W-:Y:S06]  /*7b30*/  BAR.SYNC.DEFER_BLOCKING 0x0 ;  /* 0x0000000000007b1d */ /* 0x000fec0000010000 */
[----:B------:R2:W-:Y:S02]  /*7b40*/  STSM.16.M88.4 [R0], R16 ;  /* 0x0000001000007844 */ /* 0x0005e40000000200 */
[----:B------:R-:W-:Y:S01]  /*7b50*/  BAR.SYNC.DEFER_BLOCKING 0x0 ;  /* 0x0000000000007b1d */ /* 0x000fe20000010000 */
[----:B--2---:R-:W-:Y:S01]  /*7b60*/  IMAD.WIDE R16, R23, 0x2, R14 ;  /* 0x0000000217107825 */ /* 0x004fe200078e020e */
[----:B------:R-:W-:-:S03]  /*7b70*/  PRMT R23, R28, 0x7632, R23 ;  /* 0x000076321c177816 */ /* 0x000fc60000000017 */
[----:B------:R-:W-:Y:S01]  /*7b80*/  IMAD.WIDE R18, R3, 0x2, R12 ;  /* 0x0000000203127825 */ /* 0x000fe200078e020c */
[----:B------:R-:W2:Y:S02]  /*7b90*/  LDS.128 R8, [R2] ;  /* 0x0000000002087984 */ /* 0x000ea40000000c00 */
[----:B------:R-:W-:Y:S06]  /*7ba0*/  BAR.SYNC.DEFER_BLOCKING 0x0 ;  /* 0x0000000000007b1d */ /* 0x000fec0000010000 */
[----:B------:R3:W-:Y:S02]  /*7bb0*/  STSM.16.M88.4 [R0], R220 ;  /* 0x000000dc00007844 */ /* 0x0007e40000000200 */
[----:B------:R-:W-:Y:S01]  /*7bc0*/  BAR.SYNC.DEFER_BLOCKING 0x0 ;  /* 0x0000000000007b1d */ /* 0x000fe20000010000 */
[----:B---3--:R-:W-:-:S05]  /*7bd0*/  VIADD R0, R216, 0x5 ;  /* 0x00000005d8007836 */ /* 0x008fca0000000000 */
[----:B------:R3:W-:Y:S01]  /*7be0*/  @P4 STG.E.U16 desc[UR14][R20.64], R24 ;  /* 0x0000001814004986 */ /* 0x0007e2000c10150e */
[C---:B------:R-:W-:Y:S02]  /*7bf0*/  ISETP.LT.AND P4, PT, R232.reuse, UR24, !P6 ;  /* 0x00000018e8007c0c */ /* 0x040fe4000f781270 */
[----:B------:R-:W-:Y:S02]  /*7c00*/  ISETP.LT.AND P6, PT, R217, UR22, !P2 ;  /* 0x00000016d9007c0c */ /* 0x000fe4000d7c1270 */
[----:B------:R-:W-:Y:S01]  /*7c10*/  ISETP.LT.AND P2, PT, R232, UR20, !P2 ;  /* 0x00000014e8007c0c */ /* 0x000fe2000d741270 */
[----:B---3--:R-:W-:Y:S01]  /*7c20*/  IMAD.WIDE R20, R3, 0x2, R14 ;  /* 0x0000000203147825 */ /* 0x008fe200078e020e */
[----:B------:R-:W-:-:S07]  /*7c30*/  PRMT R24, R29, 0x7632, R24 ;  /* 0x000076321d187816 */ /* 0x000fce0000000018 */
[----:B------:R3:W-:Y:S01]  /*7c40*/  @P4 STG.E.U16 desc[UR14][R16.64], R22 ;  /* 0x0000001610004986 */ /* 0x0007e2000c10150e */
[----:B------:R-:W-:Y:S01]  /*7c50*/  ISETP.GE.AND P4, PT, R0, UR4, PT ;  /* 0x0000000400007c0c */ /* 0x000fe2000bf86270 */
[----:B------:R-:W-:Y:S01]  /*7c60*/  VIADD R3, R3, UR26 ;  /* 0x0000001a03037c36 */ /* 0x000fe20008000000 */
[----:B------:R-:W-:Y:S01]  /*7c70*/  ULDC UR4, c[0x0][0x22c] ;  /* 0x00008b0000047ab9 */ /* 0x000fe20000000800 */
[----:B------:R4:W-:Y:S01]  /*7c80*/  @P6 STG.E.U16 desc[UR14][R18.64], R28 ;  /* 0x0000001c12006986 */ /* 0x0009e2000c10150e */
[----:B------:R-:W-:Y:S01]  /*7c90*/  ISETP.LT.AND P6, PT, R217, UR12, !P5 ;  /* 0x0000000cd9007c0c */ /* 0x000fe2000efc1270 */
[----:B------:R-:W-:Y:S01]  /*7ca0*/  VIADD R141, R3, UR26 ;  /* 0x0000001a038d7c36 */ /* 0x000fe20008000000 */
[----:B------:R-:W-:Y:S01]  /*7cb0*/  ISETP.LT.AND P5, PT, R232, UR10, !P5 ;  /* 0x0000000ae8007c0c */ /* 0x000fe2000efa1270 */
[----:B------:R0:W-:Y:S01]  /*7cc0*/  @P2 STG.E.U16 desc[UR14][R20.64], R23 ;  /* 0x0000001714002986 */ /* 0x0001e2000c10150e */
[----:B------:R-:W-:Y:S01]  /*7cd0*/  ISETP.LT.AND P2, PT, R217, UR18, !P0 ;  /* 0x00000012d9007c0c */ /* 0x000fe2000c741270 */
[----:B------:R-:W-:Y:S01]  /*7ce0*/  VIADD R0, R216, 0x6 ;  /* 0x00000006d8007836 */ /* 0x000fe20000000000 */
[----:B------:R-:W-:Y:S01]  /*7cf0*/  ISETP.LT.AND P0, PT, R232, UR16, !P0 ;  /* 0x00000010e8007c0c */ /* 0x000fe2000c701270 */
[C---:B---3--:R-:W-:Y:S01]  /*7d00*/  IMAD.WIDE R16, R3.reuse, 0x2, R12 ;  /* 0x0000000203107825 */ /* 0x048fe200078e020c */
[----:B------:R-:W-:Y:S01]  /*7d10*/  ULDC UR10, c[0x0][0x22c] ;  /* 0x00008b00000a7ab9 */ /* 0x000fe20000000800 */
[----:B------:R-:W-:Y:S01]  /*7d20*/  ULDC UR12, c[0x0][0x228] ;  /* 0x00008a00000c7ab9 */ /* 0x000fe20000000800 */
[----:B------:R-:W-:Y:S01]  /*7d30*/  ULDC UR16, c[0x0][0x228] ;  /* 0x00008a0000107ab9 */ /* 0x000fe20000000800 */
[----:B----4-:R-:W-:Y:S01]  /*7d40*/  IMAD.WIDE R18, R3, 0x2, R14 ;  /* 0x0000000203127825 */ /* 0x010fe200078e020e */
[----:B------:R-:W-:Y:S01]  /*7d50*/  PRMT R3, R25, 0x7632, R3 ;  /* 0x0000763219037816 */ /* 0x000fe20000000003 */
[----:B------:R-:W-:-:S02]  /*7d60*/  ULDC UR18, c[0x0][0x228] ;  /* 0x00008a0000127ab9 */ /* 0x000fc40000000800 */
[C---:B0-----:R-:W-:Y:S02]  /*7d70*/  IMAD.WIDE R20, R141.reuse, 0x2, R12 ;  /* 0x000000028d147825 */ /* 0x041fe400078e020c */
[----:B------:R0:W-:Y:S01]  /*7d80*/  @P2 STG.E.U16 desc[UR14][R16.64], R25 ;  /* 0x0000001910002986 */ /* 0x0001e2000c10150e */
[----:B------:R-:W-:Y:S01]  /*7d90*/  ISETP.GE.AND P2, PT, R0, UR4, PT ;  /* 0x0000000400007c0c */ /* 0x000fe2000bf46270 */
[----:B------:R-:W-:Y:S01]  /*7da0*/  IMAD.WIDE R22, R141, 0x2, R14 ;  /* 0x000000028d167825 */ /* 0x000fe200078e020e */
[----:B------:R-:W-:Y:S01]  /*7db0*/  ULDC.64 UR4, c[0x0][0x228] ;  /* 0x00008a0000047ab9 */ /* 0x000fe20000000a00 */
[----:B------:R3:W-:Y:S01]  /*7dc0*/  @P0 STG.E.U16 desc[UR14][R18.64], R3 ;  /* 0x0000000312000986 */ /* 0x0007e2000c10150e */
[----:B------:R-:W-:Y:S01]  /*7dd0*/  ISETP.LT.AND P0, PT, R217, UR8, !P3 ;  /* 0x00000008d9007c0c */ /* 0x000fe2000df01270 */
[----:B------:R-:W-:Y:S01]  /*7de0*/  VIADD R141, R141, UR26 ;  /* 0x0000001a8d8d7c36 */ /* 0x000fe20008000000 */
[----:B------:R-:W-:Y:S01]  /*7df0*/  ISETP.LT.AND P3, PT, R232, UR6, !P3 ;  /* 0x00000006e8007c0c */ /* 0x000fe2000df61270 */
[----:B------:R-:W-:Y:S01]  /*7e00*/  @P6 STG.E.U16 desc[UR14][R20.64], R29 ;  /* 0x0000001d14006986 */ /* 0x000fe2000c10150e */
[----:B------:R-:W-:Y:S01]  /*7e10*/  VIADD R0, R216, 0x7 ;  /* 0x00000007d8007836 */ /* 0x000fe20000000000 */
[----:B------:R-:W-:Y:S01]  /*7e20*/  ULDC UR6, c[0x0][0x228] ;  /* 0x00008a0000067ab9 */ /* 0x000fe20000000800 */
[----:B------:R-:W-:Y:S01]  /*7e30*/  ULDC UR8, c[0x0][0x228] ;  /* 0x00008a0000087ab9 */ /* 0x000fe20000000800 */
[----:B------:R4:W-:Y:S01]  /*7e40*/  @P5 STG.E.U16 desc[UR14][R22.64], R24 ;  /* 0x0000001816005986 */ /* 0x0009e2000c10150e */
[----:B------:R-:W-:Y:S01]  /*7e50*/  ISETP.LT.AND P5, PT, R217, UR4, !P4 ;  /* 0x00000004d9007c0c */ /* 0x000fe2000e7a1270 */
[C---:B0-----:R-:W-:Y:S01]  /*7e60*/  IMAD.WIDE R16, R141.reuse, 0x2, R12 ;  /* 0x000000028d107825 */ /* 0x041fe200078e020c */
[----:B------:R-:W-:Y:S01]  /*7e70*/  ISETP.LT.AND P4, PT, R232, UR28, !P4 ;  /* 0x0000001ce8007c0c */ /* 0x000fe2000e781270 */
[----:B------:R-:W-:Y:S01]  /*7e80*/  ULDC UR4, c[0x0][0x22c] ;  /* 0x00008b0000047ab9 */ /* 0x000fe20000000800 */
[----:B------:R-:W-:Y:S01]  /*7e90*/  ISETP.GE.AND P6, PT, R0, UR10, PT ;  /* 0x0000000a00007c0c */ /* 0x000fe2000bfc6270 */
[C---:B---3--:R-:W-:Y:S01]  /*7ea0*/  VIADD R3, R141.reuse, UR26 ;  /* 0x0000001a8d037c36 */ /* 0x048fe20008000000 */
[----:B------:R0:W-:Y:S01]  /*7eb0*/  @P0 STG.E.U16 desc[UR14][R16.64], R26 ;  /* 0x0000001a10000986 */ /* 0x0001e2000c10150e */
[----:B------:R-:W-:Y:S01]  /*7ec0*/  IMAD.WIDE R18, R141, 0x2, R14 ;  /* 0x000000028d127825 */ /* 0x000fe200078e020e */
[----:B------:R-:W-:Y:S01]  /*7ed0*/  ULDC UR10, c[0x0][0x228] ;  /* 0x00008a00000a7ab9 */ /* 0x000fe20000000800 */
[----:B----4-:R-:W-:-:S02]  /*7ee0*/  PRMT R23, R26, 0x7632, R23 ;  /* 0x000076321a177816 */ /* 0x010fc40000000017 */
[----:B------:R-:W-:Y:S01]  /*7ef0*/  IMAD.WIDE R20, R3, 0x2, R12 ;  /* 0x0000000203147825 */ /* 0x000fe200078e020c */
[----:B------:R-:W-:-:S03]  /*7f00*/  PRMT R24, R88, 0x7632, R24 ;  /* 0x0000763258187816 */ /* 0x000fc60000000018 */
[----:B------:R-:W-:Y:S01]  /*7f10*/  VIADD R0, R216, 0x8 ;  /* 0x00000008d8007836 */ /* 0x000fe20000000000 */
[----:B------:R3:W-:Y:S01]  /*7f20*/  @P3 STG.E.U16 desc[UR14][R18.64], R23 ;  /* 0x0000001712003986 */ /* 0x0007e2000c10150e */
[C---:B------:R-:W-:Y:S02]  /*7f30*/  ISETP.LT.AND P3, PT, R217.reuse, UR30, !P2 ;  /* 0x0000001ed9007c0c */ /* 0x040fe4000d761270 */
[----:B------:R-:W-:Y:S01]  /*7f40*/  ISETP.LT.AND P2, PT, R232, UR6, !P2 ;  /* 0x00000006e8007c0c */ /* 0x000fe2000d741270 */
[----:B------:R4:W-:Y:S01]  /*7f50*/  @P5 STG.E.U16 desc[UR14][R20.64], R30 ;  /* 0x0000001e14005986 */ /* 0x0009e2000c10150e */
[----:B0-----:R-:W-:Y:S01]  /*7f60*/  PRMT R17, R30, 0x7632, R17 ;  /* 0x000076321e117816 */ /* 0x001fe20000000011 */
[----:B------:R-:W-:Y:S01]  /*7f70*/  ULDC UR6, c[0x0][0x228] ;  /* 0x00008a0000067ab9 */ /* 0x000fe20000000800 */
[----:B------:R-:W-:Y:S01]  /*7f80*/  ISETP.LT.AND P5, PT, R217, UR8, !P6 ;  /* 0x00000008d9007c0c */ /* 0x000fe2000f7a1270 */
[----:B------:R-:W-:Y:S01]  /*7f90*/  ULDC UR8, c[0x0][0x228] ;  /* 0x00008a0000087ab9 */ /* 0x000fe20000000800 */
[----:B------:R-:W-:Y:S01]  /*7fa0*/  ISETP.GE.AND P0, PT, R0, UR4, PT ;  /* 0x0000000400007c0c */ /* 0x000fe2000bf06270 */
[----:B------:R-:W-:Y:S01]  /*7fb0*/  VIADD R0, R216, 0x9 ;  /* 0x00000009d8007836 */ /* 0x000fe20000000000 */
[----:B------:R-:W-:Y:S01]  /*7fc0*/  ULDC UR4, c[0x0][0x22c] ;  /* 0x00008b0000047ab9 */ /* 0x000fe20000000800 */
[----:B---3--:R-:W-:Y:S01]  /*7fd0*/  IMAD.WIDE R22, R3, 0x2, R14 ;  /* 0x0000000203167825 */ /* 0x008fe200078e020e */
[----:B------:R-:W-:Y:S01]  /*7fe0*/  ISETP.LT.AND P6, PT, R232, UR6, !P6 ;  /* 0x00000006e8007c0c */ /* 0x000fe2000f7c1270 */
[----:B------:R-:W-:-:S02]  /*7ff0*/  ULDC UR6, c[0x0][0x228] ;  /* 0x00008a0000067ab9 */ /* 0x000fc40000000800 */
[----:B------:R-:W-:Y:S01]  /*8000*/  VIADD R3, R3, UR26 ;  /* 0x0000001a03037c36 */ /* 0x000fe20008000000 */
[----:B------:R0:W-:Y:S01]  /*8010*/  @P4 STG.E.U16 desc[UR14][R22.64], R17 ;  /* 0x0000001116004986 */ /* 0x0001e2000c10150e */
[----:B------:R-:W-:Y:S01]  /*8020*/  ISETP.GE.AND P4, PT, R0, UR4, PT ;  /* 0x0000000400007c0c */ /* 0x000fe2000bf86270 */
[----:B------:R-:W-:Y:S01]  /*8030*/  VIADD R0, R216, 0xa ;  /* 0x0000000ad8007836 */ /* 0x000fe20000000000 */
[----:B------:R-:W-:Y:S01]  /*8040*/  ULDC UR4, c[0x0][0x22c] ;  /* 0x00008b0000047ab9 */ /* 0x000fe20000000800 */
[C---:B------:R-:W-:Y:S02]  /*8050*/  VIADD R25, R3.reuse, UR26 ;  /* 0x0000001a03197c36 */ /* 0x040fe40008000000 */
[----:B------:R-:W-:-:S04]  /*8060*/  IMAD.WIDE R18, R3, 0x2, R14 ;  /* 0x0000000203127825 */ /* 0x000fc800078e020e */
[----:B----4-:R-:W-:Y:S01]  /*8070*/  IMAD.WIDE R20, R25, 0x2, R12 ;  /* 0x0000000219147825 */ /* 0x010fe200078e020c */
[----:B0-----:R-:W-:-:S03]  /*8080*/  PRMT R23, R27, 0x7632, R23 ;  /* 0x000076321b177816 */ /* 0x001fc60000000017 */
[----:B------:R-:W-:Y:S01]  /*8090*/  IMAD.WIDE R16, R3, 0x2, R12 ;  /* 0x0000000203107825 */ /* 0x000fe200078e020c */
[----:B------:R-:W-:-:S03]  /*80a0*/  PRMT R22, R32, 0x7632, R22 ;  /* 0x0000763220167816 */ /* 0x000fc60000000016 */
[----:B------:R-:W-:Y:S01]  /*80b0*/  VIADD R3, R25, UR26 ;  /* 0x0000001a19037c36 */ /* 0x000fe20008000000 */
[----:B------:R0:W-:Y:S01]  /*80c0*/  @P3 STG.E.U16 desc[UR14][R16.64], R27 ;  /* 0x0000001b10003986 */ /* 0x0001e2000c10150e */
[----:B------:R-:W-:Y:S01]  /*80d0*/  ISETP.GE.AND P3, PT, R0, UR4, PT ;  /* 0x0000000400007c0c */ /* 0x000fe2000bf66270 */
[----:B------:R-:W-:Y:S01]  /*80e0*/  VIADD R0, R216, 0xb ;  /* 0x0000000bd8007836 */ /* 0x000fe20000000000 */
[----:B------:R-:W-:Y:S01]  /*80f0*/  ULDC UR4, c[0x0][0x22c] ;  /* 0x00008b0000047ab9 */ /* 0x000fe20000000800 */
[----:B------:R3:W-:Y:S03]  /*8100*/  @P2 STG.E.U16 desc[UR14][R18.64], R23 ;  /* 0x0000001712002986 */ /* 0x0007e6000c10150e */
[----:B------:R-:W-:Y:S01]  /*8110*/  ISETP.GE.AND P2, PT, R0, UR4, PT ;  /* 0x0000000400007c0c */ /* 0x000fe2000bf46270 */
[----:B------:R4:W-:Y:S01]  /*8120*/  @P5 STG.E.U16 desc[UR14][R20.64], R31 ;  /* 0x0000001f14005986 */ /* 0x0009e2000c10150e */
[----:B------:R-:W-:Y:S01]  /*8130*/  ISETP.LT.AND P5, PT, R217, UR8, !P0 ;  /* 0x00000008d9007c0c */ /* 0x000fe2000c7a1270 */
[----:B------:R-:W-:Y:S01]  /*8140*/  VIADD R0, R216, 0xc ;  /* 0x0000000cd8007836 */ /* 0x000fe20000000000 */
[----:B------:R-:W-:Y:S01]  /*8150*/  ISETP.LT.AND P0, PT, R232, UR10, !P0 ;  /* 0x0000000ae8007c0c */ /* 0x000fe2000c701270 */
[----:B0-----:R-:W-:Y:S01]  /*8160*/  IMAD.WIDE R16, R25, 0x2, R14 ;  /* 0x0000000219107825 */ /* 0x001fe200078e020e */
[----:B------:R-:W-:Y:S01]  /*8170*/  ULDC UR4, c[0x0][0x22c] ;  /* 0x00008b0000047ab9 */ /* 0x000fe20000000800 */
[----:B------:R-:W-:Y:S01]  /*8180*/  ULDC UR8, c[0x0][0x228] ;  /* 0x00008a0000087ab9 */ /* 0x000fe20000000800 */
[----:B------:R-:W-:Y:S01]  /*8190*/  ULDC UR10, c[0x0][0x228] ;  /* 0x00008a00000a7ab9 */ /* 0x000fe20000000800 */
[----:B---3--:R-:W-:Y:S01]  /*81a0*/  IMAD.WIDE R18, R3, 0x2, R12 ;  /* 0x0000000203127825 */ /* 0x008fe200078e020c */
[----:B----4-:R-:W-:-:S03]  /*81b0*/  PRMT R31, R31, 0x7632, R31 ;  /* 0x000076321f1f7816 */ /* 0x010fc6000000001f */
[C---:B------:R-:W-:Y:S02]  /*81c0*/  IMAD.WIDE R20, R3.reuse, 0x2, R14 ;  /* 0x0000000203147825 */ /* 0x040fe400078e020e */
[----:B------:R0:W-:Y:S01]  /*81d0*/  @P6 STG.E.U16 desc[UR14][R16.64], R31 ;  /* 0x0000001f10006986 */ /* 0x0001e2000c10150e */
[----:B------:R-:W-:Y:S01]  /*81e0*/  ISETP.GE.AND P6, PT, R0, UR4, PT ;  /* 0x0000000400007c0c */ /* 0x000fe2000bfc6270 */
[----:B------:R-:W-:Y:S01]  /*81f0*/  ULDC UR4, c[0x0][0x228] ;  /* 0x00008a0000047ab9 */ /* 0x000fe20000000800 */
[----:B------:R-:W-:Y:S01]  /*8200*/  VIADD R3, R3, UR26 ;  /* 0x0000001a03037c36 */ /* 0x000fe20008000000 */
[----:B------:R3:W-:Y:S01]  /*8210*/  @P5 STG.E.U16 desc[UR14][R18.64], R32 ;  /* 0x0000002012005986 */ /* 0x0007e2000c10150e */
[----:B------:R-:W-:Y:S01]  /*8220*/  VIADD R0, R216, 0xd ;  /* 0x0000000dd8007836 */ /* 0x000fe20000000000 */
[C---:B------:R-:W-:Y:S01]  /*8230*/  ISETP.LT.AND P5, PT, R217.reuse, UR8, !P3 ;  /* 0x00000008d9007c0c */ /* 0x040fe2000dfa1270 */
[----:B------:R-:W-:Y:S01]  /*8240*/  ULDC UR8, c[0x0][0x228] ;  /* 0x00008a0000087ab9 */ /* 0x000fe20000000800 */
[----:B------:R4:W-:Y:S01]  /*8250*/  @P0 STG.E.U16 desc[UR14][R20.64], R22 ;  /* 0x0000001614000986 */ /* 0x0009e2000c10150e */
[----:B------:R-:W-:Y:S01]  /*8260*/  ISETP.LT.AND P0, PT, R217, UR4, !P4 ;  /* 0x00000004d9007c0c */ /* 0x000fe2000e701270 */
[----:B------:R-:W-:Y:S01]  /*8270*/  ULDC UR4, c[0x0][0x22c] ;  /* 0x00008b0000047ab9 */ /* 0x000fe20000000800 */
[C---:B------:R-:W-:Y:S01]  /*8280*/  ISETP.LT.AND P4, PT, R232.reuse, UR6, !P4 ;  /* 0x00000006e8007c0c */ /* 0x040fe2000e781270 */
[----:B------:R-:W-:Y:S01]  /*8290*/  ULDC UR6, c[0x0][0x228] ;  /* 0x00008a0000067ab9 */ /* 0x000fe20000000800 */
[----:B0-----:R-:W-:Y:S01]  /*82a0*/  IMAD.WIDE R16, R3, 0x2, R12 ;  /* 0x0000000203107825 */ /* 0x001fe200078e020c */
[----:B------:R-:W-:Y:S01]  /*82b0*/  ISETP.LT.AND P3, PT, R232, UR6, !P3 ;  /* 0x00000006e8007c0c */ /* 0x000fe2000df61270 */
[----:B------:R-:W-:-:S02]  /*82c0*/  ULDC UR6, c[0x0][0x228] ;  /* 0x00008a0000067ab9 */ /* 0x000fc40000000800 */
[----:B---3--:R-:W-:Y:S01]  /*82d0*/  IMAD.WIDE R18, R3, 0x2, R14 ;  /* 0x0000000203127825 */ /* 0x008fe200078e020e */
[----:B----4-:R-:W-:-:S03]  /*82e0*/  PRMT R21, R36, 0x7632, R21 ;  /* 0x0000763224157816 */ /* 0x010fc60000000015 */
[----:B------:R-:W-:Y:S01]  /*82f0*/  VIADD R3, R3, UR26 ;  /* 0x0000001a03037c36 */ /* 0x000fe20008000000 */
[----:B------:R0:W-:Y:S01]  /*8300*/  @P0 STG.E.U16 desc[UR14][R16.64], R36 ;  /* 0x0000002410000986 */ /* 0x0001e2000c10150e */
[----:B------:R-:W-:Y:S01]  /*8310*/  ISETP.GE.AND P0, PT, R0, UR4, PT ;  /* 0x0000000400007c0c */ /* 0x000fe2000bf06270 */
[----:B------:R-:W-:Y:S01]  /*8320*/  ULDC UR4, c[0x0][0x228] ;  /* 0x00008a0000047ab9 */ /* 0x000fe20000000800 */
[----:B------:R-:W-:Y:S01]  /*8330*/  IMAD.WIDE R22, R3, 0x2, R14 ;  /* 0x0000000203167825 */ /* 0x000fe200078e020e */
[----:B------:R3:W-:Y:S01]  /*8340*/  @P4 STG.E.U16 desc[UR14][R18.64], R21 ;  /* 0x0000001512004986 */ /* 0x0007e2000c10150e */
[----:B------:R-:W-:Y:S01]  /*8350*/  ISETP.LT.AND P4, PT, R217, UR4, !P2 ;  /* 0x00000004d9007c0c */ /* 0x000fe2000d781270 */
[----:B------:R-:W-:Y:S01]  /*8360*/  ULDC UR4, c[0x0][0x22c] ;  /* 0x00008b0000047ab9 */ /* 0x000fe20000000800 */
[----:B------:R-:W-:Y:S01]  /*8370*/  ISETP.LT.AND P2, PT, R232, UR6, !P2 ;  /* 0x00000006e8007c0c */ /* 0x000fe2000d741270 */
[----:B------:R-:W-:Y:S01]  /*8380*/  VIADD R0, R216, 0xe ;  /* 0x0000000ed8007836 */ /* 0x000fe20000000000 */
[----:B------:R-:W-:Y:S01]  /*8390*/  ULDC UR6, c[0x0][0x228] ;  /* 0x00008a0000067ab9 */ /* 0x000fe20000000800 */
[----:B0-----:R-:W-:Y:S01]  /*83a0*/  PRMT R17, R33, 0x7632, R17 ;  /* 0x0000763221117816 */ /* 0x001fe20000000011 */
[----:B---3--:R-:W-:-:S04]  /*83b0*/  IMAD.WIDE R20, R3, 0x2, R12 ;  /* 0x0000000203147825 */ /* 0x008fc800078e020c */
        /* <DEDUP_REMOVED lines=8> */
[----:B------:R-:W-:Y:S01]  /*8440*/  VIADD R0, R216, 0xf ;  /* 0x0000000fd8007836 */ /* 0x000fe20000000000 */
[----:B------:R-:W-:Y:S01]  /*8450*/  ISETP.LT.AND P6, PT, R232, UR4, !P6 ;  /* 0x00000004e8007c0c */ /* 0x000fe2000f7c1270 */
[----:B------:R-:W-:Y:S01]  /*8460*/  ULDC UR4, c[0x0][0x22c] ;  /* 0x00008b0000047ab9 */ /* 0x000fe20000000800 */
[----:B0-----:R-:W-:Y:S01]  /*8470*/  PRMT R21, R37, 0x7632, R21 ;  /* 0x0000763225157816 */ /* 0x001fe20000000015 */
[----:B---3--:R-:W-:-:S04]  /*8480*/  IMAD.WIDE R16, R3, 0x2, R12 ;  /* 0x0000000203107825 */ /* 0x008fc800078e020c */
[----:B------:R-:W-:Y:S01]  /*8490*/  VIADD R3, R3, UR26 ;  /* 0x0000001a03037c36 */ /* 0x000fe20008000000 */
[----:B------:R0:W-:Y:S01]  /*84a0*/  @P4 STG.E.U16 desc[UR14][R16.64], R37 ;  /* 0x0000002510004986 */ /* 0x0001e2000c10150e */
[----:B------:R-:W-:Y:S01]  /*84b0*/  ISETP.GE.AND P4, PT, R0, UR4, PT ;  /* 0x0000000400007c0c */ /* 0x000fe2000bf86270 */
[----:B------:R-:W-:Y:S01]  /*84c0*/  VIADD R0, R216, 0x10 ;  /* 0x00000010d8007836 */ /* 0x000fe20000000000 */
[----:B------:R-:W-:Y:S01]  /*84d0*/  ULDC UR4, c[0x0][0x22c] ;  /* 0x00008b0000047ab9 */ /* 0x000fe20000000800 */
[----:B------:R3:W-:Y:S01]  /*84e0*/  @P2 STG.E.U16 desc[UR14][R18.64], R21 ;  /* 0x0000001512002986 */ /* 0x0007e2000c10150e */
[----:B------:R-:W-:Y:S01]  /*84f0*/  ISETP.LT.AND P2, PT, R217, UR6, !P0 ;  /* 0x00000006d9007c0c */ /* 0x000fe2000c741270 */
[C---:B------:R-:W-:Y:S01]  /*8500*/  VIADD R23, R3.reuse, UR26 ;  /* 0x0000001a03177c36 */ /* 0x040fe20008000000 */
[----:B------:R-:W-:Y:S01]  /*8510*/  ULDC UR6, c[0x0][0x228] ;  /* 0x00008a0000067ab9 */ /* 0x000fe20000000800 */
[----:B0-----:R-:W-:-:S04]  /*8520*/  IMAD.WIDE R16, R3, 0x2, R14 ;  /* 0x0000000203107825 */ /* 0x001fc800078e020e */
[----:B---3--:R-:W-:-:S04]  /*8530*/  IMAD.WIDE R20, R3, 0x2, R12 ;  /* 0x0000000203147825 */ /* 0x008fc800078e020c */
[----:B------:R-:W-:Y:S01]  /*8540*/  IMAD.WIDE R18, R23, 0x2, R12 ;  /* 0x0000000217127825 */ /* 0x000fe200078e020c */
[----:B------:R0:W-:Y:S01]  /*8550*/  @P3 STG.E.U16 desc[UR14][R20.64], R34 ;  /* 0x0000002214003986 */ /* 0x0001e2000c10150e */
[----:B------:R-:W-:Y:S01]  /*8560*/  ISETP.GE.AND P3, PT, R0, UR4, PT ;  /* 0x0000000400007c0c */ /* 0x000fe2000bf66270 */
[----:B------:R-:W-:Y:S01]  /*8570*/  ULDC UR4, c[0x0][0x228] ;  /* 0x00008a0000047ab9 */ /* 0x000fe20000000800 */
[----:B------:R-:W-:Y:S01]  /*8580*/  VIADD R0, R216, 0x11 ;  /* 0x00000011d8007836 */ /* 0x000fe20000000000 */
[----:B------:R-:W-:Y:S01]  /*8590*/  ISETP.LT.AND P0, PT, R232, UR4, !P0 ;  /* 0x00000004e8007c0c */ /* 0x000fe2000c701270 */
[----:B------:R-:W-:Y:S01]  /*85a0*/  ULDC UR4, c[0x0][0x22c] ;  /* 0x00008b0000047ab9 */ /* 0x000fe20000000800 */
[----:B0-----:R-:W-:-:S05]  /*85b0*/  PRMT R21, R34, 0x7632, R21 ;  /* 0x0000763222157816 */ /* 0x001fca0000000015 */
[----:B------:R0:W-:Y:S01]  /*85c0*/  @P6 STG.E.U16 desc[UR14][R16.64], R21 ;  /* 0x0000001510006986 */ /* 0x0001e2000c10150e */
[C---:B------:R-:W-:Y:S01]  /*85d0*/  ISETP.LT.AND P6, PT, R217.reuse, UR10, !P4 ;  /* 0x0000000ad9007c0c */ /* 0x040fe2000e7c1270 */
[----:B------:R-:W-:Y:S02]  /*85e0*/  ULDC UR10, c[0x0][0x228] ;  /* 0x00008a00000a7ab9 */ /* 0x000fe40000000800 */
[----:B------:R3:W-:Y:S01]  /*85f0*/  @P2 STG.E.U16 desc[UR14][R18.64], R38 ;  /* 0x0000002612002986 */ /* 0x0007e2000c10150e */
[----:B------:R-:W-:Y:S01]  /*8600*/  ISETP.LT.AND P2, PT, R217, UR6, !P5 ;  /* 0x00000006d9007c0c */ /* 0x000fe2000ef41270 */
[----:B------:R-:W-:Y:S01]  /*8610*/  ULDC UR6, c[0x0][0x228] ;  /* 0x00008a0000067ab9 */ /* 0x000fe20000000800 */
[C---:B------:R-:W-:Y:S01]  /*8620*/  ISETP.LT.AND P5, PT, R232.reuse, UR8, !P5 ;  /* 0x00000008e8007c0c */ /* 0x040fe2000efa1270 */
[----:B------:R-:W-:Y:S01]  /*8630*/  ULDC UR8, c[0x0][0x228] ;  /* 0x00008a0000087ab9 */ /* 0x000fe20000000800 */
[----:B------:R-:W-:Y:S01]  /*8640*/  ISETP.LT.AND P4, PT, R232, UR6, !P4 ;  /* 0x00000006e8007c0c */ /* 0x000fe2000e781270 */
[----:B------:R-:W-:Y:S01]  /*8650*/  ULDC UR6, c[0x0][0x228] ;  /* 0x00008a0000067ab9 */ /* 0x000fe20000000800 */
[----:B0-----:R-:W-:Y:S01]  /*8660*/  IMAD.WIDE R20, R23, 0x2, R14 ;  /* 0x0000000217147825 */ /* 0x001fe200078e020e */
[----:B------:R-:W-:-:S03]  /*8670*/  PRMT R17, R38, 0x7632, R17 ;  /* 0x0000763226117816 */ /* 0x000fc60000000011 */
[----:B------:R-:W-:Y:S02]  /*8680*/  VIADD R23, R23, UR26 ;  /* 0x0000001a17177c36 */ /* 0x000fe40008000000 */
[----:B------:R0:W-:Y:S01]  /*8690*/  @P0 STG.E.U16 desc[UR14][R20.64], R17 ;  /* 0x0000001114000986 */ /* 0x0001e2000c10150e */
[----:B------:R-:W-:Y:S01]  /*86a0*/  ISETP.GE.AND P0, PT, R0, UR4, PT ;  /* 0x0000000400007c0c */ /* 0x000fe2000bf06270 */
[C---:B------:R-:W-:Y:S01]  /*86b0*/  VIADD R3, R23.reuse, UR26 ;  /* 0x0000001a17037c36 */ /* 0x040fe20008000000 */
[----:B------:R-:W-:Y:S01]  /*86c0*/  ULDC UR4, c[0x0][0x22c] ;  /* 0x00008b0000047ab9 */ /* 0x000fe20000000800 */
[----:B---3--:R-:W-:-:S04]  /*86d0*/  IMAD.WIDE R18, R23, 0x2, R14 ;  /* 0x0000000217127825 */ /* 0x008fc800078e020e */
[----:B------:R-:W-:Y:S02]  /*86e0*/  VIADD R0, R216, 0x12 ;  /* 0x00000012d8007836 */ /* 0x000fe40000000000 */
[----:B------:R-:W-:Y:S02]  /*86f0*/  VIADD R25, R3, UR26 ;  /* 0x0000001a03197c36 */ /* 0x000fe40008000000 */
[----:B0-----:R-:W-:Y:S01]  /*8700*/  IMAD.WIDE R16, R23, 0x2, R12 ;  /* 0x0000000217107825 */ /* 0x001fe200078e020c */
[----:B------:R-:W-:-:S03]  /*8710*/  PRMT R21, R35, 0x7632, R21 ;  /* 0x0000763223157816 */ /* 0x000fc60000000015 */
[----:B------:R-:W-:Y:S01]  /*8720*/  IMAD.WIDE R22, R3, 0x2, R12 ;  /* 0x0000000203167825 */ /* 0x000fe200078e020c */
[----:B------:R0:W-:Y:S01]  /*8730*/  @P2 STG.E.U16 desc[UR14][R16.64], R35 ;  /* 0x0000002310002986 */ /* 0x0001e2000c10150e */
[----:B------:R-:W-:Y:S01]  /*8740*/  ISETP.GE.AND P2, PT, R0, UR4, PT ;  /* 0x0000000400007c0c */ /* 0x000fe2000bf46270 */
[----:B------:R-:W-:Y:S01]  /*8750*/  ULDC UR4, c[0x0][0x22c] ;  /* 0x00008b0000047ab9 */ /* 0x000fe20000000800 */
[----:B------:R-:W-:Y:S01]  /*8760*/  VIADD R0, R216, 0x13 ;  /* 0x00000013d8007836 */ /* 0x000fe20000000000 */
[----:B------:R3:W-:Y:S04]  /*8770*/  @P5 STG.E.U16 desc[UR14][R18.64], R21 ;  /* 0x0000001512005986 */ /* 0x0007e8000c10150e */
[----:B------:R4:W-:Y:S01]  /*8780*/  @P6 STG.E.U16 desc[UR14][R22.64], R39 ;  /* 0x0000002716006986 */ /* 0x0009e2000c10150e */
[----:B------:R-:W-:Y:S01]  /*8790*/  ISETP.LT.AND P6, PT, R217, UR8, !P3 ;  /* 0x00000008d9007c0c */ /* 0x000fe2000dfc1270 */
[----:B------:R-:W-:Y:S01]  /*87a0*/  ULDC UR8, c[0x0][0x228] ;  /* 0x00008a0000087ab9 */ /* 0x000fe20000000800 */
[----:B------:R-:W-:Y:S01]  /*87b0*/  ISETP.LT.AND P3, PT, R232, UR10, !P3 ;  /* 0x0000000ae8007c0c */ /* 0x000fe2000df61270 */
[----:B0-----:R-:W-:Y:S01]  /*87c0*/  IMAD.WIDE R16, R3, 0x2, R14 ;  /* 0x0000000203107825 */ /* 0x001fe200078e020e */
[----:B------:R-:W-:Y:S01]  /*87d0*/  ISETP.GE.AND P5, PT, R0, UR4, PT ;  /* 0x0000000400007c0c */ /* 0x000fe2000bfa6270 */
[----:B------:R-:W-:Y:S01]  /*87e0*/  ULDC UR10, c[0x0][0x228] ;  /* 0x00008a00000a7ab9 */ /* 0x000fe20000000800 */
[----:B------:R-:W-:Y:S01]  /*87f0*/  PRMT R0, R40, 0x7632, R0 ;  /* 0x0000763228007816 */ /* 0x000fe20000000000 */
[----:B---3--:R-:W-:Y:S01]  /*8800*/  IMAD.WIDE R18, R25, 0x2, R12 ;  /* 0x0000000219127825 */ /* 0x008fe200078e020c */
[----:B------:R-:W-:Y:S01]  /*8810*/  ULDC UR4, c[0x0][0x22c] ;  /* 0x00008b0000047ab9 */ /* 0x000fe20000000800 */
[----:B----4-:R-:W-:-:S02]  /*8820*/  PRMT R39, R39, 0x7632, R39 ;  /* 0x0000763227277816 */ /* 0x010fc40000000027 */
[----:B------:R-:W-:-:S03]  /*8830*/  IMAD.WIDE R20, R25, 0x2, R14 ;  /* 0x0000000219147825 */ /* 0x000fc600078e020e */
[----:B------:R0:W-:Y:S01]  /*8840*/  @P4 STG.E.U16 desc[UR14][R16.64], R39 ;  /* 0x0000002710004986 */ /* 0x0001e2000c10150e */
[----:B------:R-:W-:Y:S02]  /*8850*/  VIADD R22, R216, 0x14 ;  /* 0x00000014d8167836 */ /* 0x000fe40000000000 */
[----:B------:R-:W-:Y:S01]  /*8860*/  VIADD R25, R25, UR26 ;  /* 0x0000001a19197c36 */ /* 0x000fe20008000000 */
[----:B------:R3:W-:Y:S01]  /*8870*/  @P6 STG.E.U16 desc[UR14][R18.64], R40 ;  /* 0x0000002812006986 */ /* 0x0007e2000c10150e */
[C---:B------:R-:W-:Y:S01]  /*8880*/  ISETP.LT.AND P6, PT, R217.reuse, UR10, !P2 ;  /* 0x0000000ad9007c0c */ /* 0x040fe2000d7c1270 */
[----:B------:R-:W-:Y:S01]  /*8890*/  ULDC UR10, c[0x0][0x228] ;  /* 0x00008a00000a7ab9 */ /* 0x000fe20000000800 */
[----:B------:R-:W-:Y:S01]  /*88a0*/  ISETP.GE.AND P4, PT, R22, UR4, PT ;  /* 0x0000000416007c0c */ /* 0x000fe2000bf86270 */
[----:B------:R4:W-:Y:S01]  /*88b0*/  @P3 STG.E.U16 desc[UR14][R20.64], R0 ;  /* 0x0000000014003986 */ /* 0x0009e2000c10150e */
[----:B------:R-:W-:Y:S01]  /*88c0*/  ISETP.LT.AND P3, PT, R217, UR6, !P0 ;  /* 0x00000006d9007c0c */ /* 0x000fe2000c761270 */
[----:B------:R-:W-:Y:S01]  /*88d0*/  ULDC UR4, c[0x0][0x248] ;  /* 0x0000920000047ab9 */ /* 0x000fe20000000800 */
[C---:B------:R-:W-:Y:S01]  /*88e0*/  ISETP.LT.AND P0, PT, R232.reuse, UR8, !P0 ;  /* 0x00000008e8007c0c */ /* 0x040fe2000c701270 */
[C---:B------:R-:W-:Y:S01]  /*88f0*/  VIADD R3, R25.reuse, UR4 ;  /* 0x0000000419037c36 */ /* 0x040fe20008000000 */
[----:B------:R-:W-:Y:S01]  /*8900*/  ISETP.LT.AND P2, PT, R232, UR12, !P2 ;  /* 0x0000000ce8007c0c */ /* 0x000fe2000d741270 */
[C---:B0-----:R-:W-:Y:S01]  /*8910*/  IMAD.WIDE R16, R25.reuse, 0x2, R12 ;  /* 0x0000000219107825 */ /* 0x041fe200078e020c */
[----:B------:R-:W-:Y:S01]  /*8920*/  ULDC UR4, c[0x0][0x22c] ;  /* 0x00008b0000047ab9 */ /* 0x000fe20000000800 */
[----:B------:R-:W-:Y:S01]  /*8930*/  ULDC UR8, c[0x0][0x228] ;  /* 0x00008a0000087ab9 */ /* 0x000fe20000000800 */
[----:B------:R-:W-:Y:S01]  /*8940*/  ULDC UR12, c[0x0][0x228] ;  /* 0x00008a00000c7ab9 */ /* 0x000fe20000000800 */
[----:B---3--:R-:W-:Y:S01]  /*8950*/  IMAD.WIDE R18, R25, 0x2, R14 ;  /* 0x0000000219127825 */ /* 0x008fe200078e020e */
[----:B------:R-:W-:Y:S01]  /*8960*/  PRMT R25, R41, 0x7632, R25 ;  /* 0x0000763229197816 */ /* 0x000fe20000000019 */
[----:B------:R-:W-:-:S02]  /*8970*/  ULDC UR6, c[0x0][0x22c] ;  /* 0x00008b0000067ab9 */ /* 0x000fc40000000800 */
[C---:B----4-:R-:W-:Y:S01]  /*8980*/  IMAD.WIDE R20, R3.reuse, 0x2, R12 ;  /* 0x0000000203147825 */ /* 0x050fe200078e020c */
[----:B------:R0:W-:Y:S03]  /*8990*/  @P3 STG.E.U16 desc[UR14][R16.64], R88 ;  /* 0x0000005810003986 */ /* 0x0001e6000c10150e */
[----:B------:R-:W-:Y:S01]  /*89a0*/  VIADD R0, R216, 0x15 ;  /* 0x00000015d8007836 */ /* 0x000fe20000000000 */
[----:B------:R3:W-:Y:S01]  /*89b0*/  @P0 STG.E.U16 desc[UR14][R18.64], R24 ;  /* 0x0000001812000986 */ /* 0x0007e2000c10150e */
[----:B------:R-:W-:-:S03]  /*89c0*/  IMAD.WIDE R22, R3, 0x2, R14 ;  /* 0x0000000203167825 */ /* 0x000fc600078e020e */
[----:B------:R-:W-:Y:S01]  /*89d0*/  @P6 STG.E.U16 desc[UR14][R20.64], R41 ;  /* 0x0000002914006986 */ /* 0x000fe2000c10150e */
[----:B------:R-:W-:Y:S01]  /*89e0*/  ISETP.GE.AND P3, PT, R0, UR4, PT ;  /* 0x0000000400007c0c */ /* 0x000fe2000bf66270 */
[----:B------:R-:W-:Y:S01]  /*89f0*/  ULDC UR4, c[0x0][0x248] ;  /* 0x0000920000047ab9 */ /* 0x000fe20000000800 */
[C---:B------:R-:W-:Y:S01]  /*8a00*/  ISETP.LT.AND P6, PT, R217.reuse, UR12, !P4 ;  /* 0x0000000cd9007c0c */ /* 0x040fe2000e7c1270 */
[----:B------:R4:W-:Y:S01]  /*8a10*/  @P2 STG.E.U16 desc[UR14][R22.64], R25 ;  /* 0x0000001916002986 */ /* 0x0009e2000c10150e */
[----:B------:R-:W-:Y:S01]  /*8a20*/  ISETP.LT.AND P2, PT, R217, UR8, !P5 ;  /* 0x00000008d9007c0c */ /* 0x000fe2000ef41270 */
[----:B------:R-:W-:Y:S01]  /*8a30*/  VIADD R3, R3, UR4 ;  /* 0x0000000403037c36 */ /* 0x000fe20008000000 */
[----:B------:R-:W-:Y:S01]  /*8a40*/  ISETP.LT.AND P5, PT, R232, UR10, !P5 ;  /* 0x0000000ae8007c0c */ /* 0x000fe2000efa1270 */
[----:B------:R-:W-:Y:S01]  /*8a50*/  ULDC UR4, c[0x0][0x248] ;  /* 0x0000920000047ab9 */ /* 0x000fe20000000800 */
[----:B------:R-:W-:Y:S01]  /*8a60*/  VIADD R0, R216, 0x16 ;  /* 0x00000016d8007836 */ /* 0x000fe20000000000 */
[----:B------:R-:W-:Y:S01]  /*8a70*/  ULDC UR8, c[0x0][0x228] ;  /* 0x00008a0000087ab9 */ /* 0x000fe20000000800 */
[C---:B0-----:R-:W-:Y:S01]  /*8a80*/  IMAD.WIDE R16, R3.reuse, 0x2, R12 ;  /* 0x0000000203107825 */ /* 0x041fe200078e020c */
[----:B------:R-:W-:Y:S01]  /*8a90*/  ULDC UR10, c[0x0][0x228] ;  /* 0x00008a00000a7ab9 */ /* 0x000fe20000000800 */
[----:B------:R-:W-:Y:S01]  /*8aa0*/  ULDC UR12, c[0x0][0x228] ;  /* 0x00008a00000c7ab9 */ /* 0x000fe20000000800 */
[----:B------:R-:W-:Y:S01]  /*8ab0*/  ISETP.GE.AND P0, PT, R0, UR6, PT ;  /* 0x0000000600007c0c */ /* 0x000fe2000bf06270 */
[C---:B---3--:R-:W-:Y:S01]  /*8ac0*/  IMAD.WIDE R18, R3.reuse, 0x2, R14 ;  /* 0x0000000203127825 */ /* 0x048fe200078e020e */
[----:B------:R-:W-:Y:S01]  /*8ad0*/  ISETP.LT.AND P4, PT, R232, UR8, !P4 ;  /* 0x00000008e8007c0c */ /* 0x000fe2000e781270 */
[----:B------:R-:W-:Y:S01]  /*8ae0*/  ULDC UR6, c[0x0][0x22c] ;  /* 0x00008b0000067ab9 */ /* 0x000fe20000000800 */
[----:B------:R0:W-:Y:S01]  /*8af0*/  @P2 STG.E.U16 desc[UR14][R16.64], R89 ;  /* 0x0000005910002986 */ /* 0x0001e2000c10150e */
[----:B----4-:R-:W-:Y:S01]  /*8b00*/  VIADD R23, R3, UR4 ;  /* 0x0000000403177c36 */ /* 0x010fe20008000000 */
[----:B------:R-:W-:Y:S01]  /*8b10*/  PRMT R3, R89, 0x7632, R3 ;  /* 0x0000763259037816 */ /* 0x000fe20000000003 */
[----:B------:R-:W-:Y:S01]  /*8b20*/  VIADD R0, R216, 0x17 ;  /* 0x00000017d8007836 */ /* 0x000fe20000000000 */
[----:B------:R-:W-:Y:S01]  /*8b30*/  ULDC UR4, c[0x0][0x22c] ;  /* 0x00008b0000047ab9 */ /* 0x000fe20000000800 */
[----:B------:R-:W-:Y:S01]  /*8b40*/  IMAD.WIDE R20, R23, 0x2, R12 ;  /* 0x0000000217147825 */ /* 0x000fe200078e020c */
[----:B------:R-:W-:Y:S01]  /*8b50*/  PRMT R24, R43, 0x7632, R24 ;  /* 0x000076322b187816 */ /* 0x000fe20000000018 */
[----:B------:R3:W-:Y:S01]  /*8b60*/  @P5 STG.E.U16 desc[UR14][R18.64], R3 ;  /* 0x0000000312005986 */ /* 0x0007e2000c10150e */
[----:B------:R-:W-:Y:S01]  /*8b70*/  ISETP.GE.AND P2, PT, R0, UR4, PT ;  /* 0x0000000400007c0c */ /* 0x000fe2000bf46270 */
[----:B------:R-:W-:Y:S01]  /*8b80*/  ULDC UR4, c[0x0][0x248] ;  /* 0x0000920000047ab9 */ /* 0x000fe20000000800 */
[----:B------:R-:W-:Y:S01]  /*8b90*/  VIADD R0, R216, 0x18 ;  /* 0x00000018d8007836 */ /* 0x000fe20000000000 */
[----:B------:R4:W-:Y:S01]  /*8ba0*/  @P6 STG.E.U16 desc[UR14][R20.64], R42 ;  /* 0x0000002a14006986 */ /* 0x0009e2000c10150e */
[----:B------:R-:W-:Y:S01]  /*8bb0*/  ISETP.LT.AND P6, PT, R217, UR10, !P3 ;  /* 0x0000000ad9007c0c */ /* 0x000fe2000dfc1270 */
[C---:B0-----:R-:W-:Y:S01]  /*8bc0*/  IMAD.WIDE R16, R23.reuse, 0x2, R14 ;  /* 0x0000000217107825 */ /* 0x041fe200078e020e */
[----:B------:R-:W-:Y:S01]  /*8bd0*/  ISETP.LT.AND P3, PT, R232, UR12, !P3 ;  /* 0x0000000ce8007c0c */ /* 0x000fe2000df61270 */
[----:B------:R-:W-:Y:S01]  /*8be0*/  ULDC UR10, c[0x0][0x228] ;  /* 0x00008a00000a7ab9 */ /* 0x000fe20000000800 */
[----:B------:R-:W-:Y:S01]  /*8bf0*/  ISETP.GE.AND P5, PT, R0, UR6, PT ;  /* 0x0000000600007c0c */ /* 0x000fe2000bfa6270 */
[----:B------:R-:W-:Y:S01]  /*8c00*/  VIADD R22, R216, 0x19 ;  /* 0x00000019d8167836 */ /* 0x000fe20000000000 */
[----:B------:R-:W-:Y:S01]  /*8c10*/  PRMT R0, R90, 0x7632, R0 ;  /* 0x000076325a007816 */ /* 0x000fe20000000000 */
[----:B---3--:R-:W-:Y:S01]  /*8c20*/  VIADD R3, R23, UR4 ;  /* 0x0000000417037c36 */ /* 0x008fe20008000000 */
[----:B------:R-:W-:Y:S01]  /*8c30*/  ULDC UR4, c[0x0][0x22c] ;  /* 0x00008b0000047ab9 */ /* 0x000fe20000000800 */
[----:B------:R-:W-:Y:S01]  /*8c40*/  ULDC UR12, c[0x0][0x228] ;  /* 0x00008a00000c7ab9 */ /* 0x000fe20000000800 */
[----:B------:R-:W-:Y:S01]  /*8c50*/  ULDC UR6, c[0x0][0x248] ;  /* 0x0000920000067ab9 */ /* 0x000fe20000000800 */
[----:B----4-:R-:W-:Y:S01]  /*8c60*/  PRMT R42, R42, 0x7632, R42 ;  /* 0x000076322a2a7816 */ /* 0x010fe2000000002a */
[----:B------:R-:W-:Y:S01]  /*8c70*/  IMAD.WIDE R18, R3, 0x2, R12 ;  /* 0x0000000203127825 */ /* 0x000fe200078e020c */
[----:B------:R-:W-:-:S03]  /*8c80*/  ULDC UR8, c[0x0][0x22c] ;  /* 0x00008b0000087ab9 */ /* 0x000fc60000000800 */
[C---:B------:R-:W-:Y:S01]  /*8c90*/  IMAD.WIDE R20, R3.reuse, 0x2, R14 ;  /* 0x0000000203147825 */ /* 0x040fe200078e020e */
[----:B------:R0:W-:Y:S01]  /*8ca0*/  @P4 STG.E.U16 desc[UR14][R16.64], R42 ;  /* 0x0000002a10004986 */ /* 0x0001e2000c10150e */
[----:B------:R-:W-:Y:S01]  /*8cb0*/  ISETP.GE.AND P4, PT, R22, UR4, PT ;  /* 0x0000000416007c0c */ /* 0x000fe2000bf86270 */
[----:B------:R-:W-:Y:S02]  /*8cc0*/  ULDC UR4, c[0x0][0x248] ;  /* 0x0000920000047ab9 */ /* 0x000fe40000000800 */
[----:B------:R3:W-:Y:S01]  /*8cd0*/  @P6 STG.E.U16 desc[UR14][R18.64], R90 ;  /* 0x0000005a12006986 */ /* 0x0007e2000c10150e */
[----:B------:R-:W-:Y:S01]  /*8ce0*/  VIADD R3, R3, UR4 ;  /* 0x0000000403037c36 */ /* 0x000fe20008000000 */
[C---:B------:R-:W-:Y:S01]  /*8cf0*/  ISETP.LT.AND P6, PT, R217.reuse, UR16, !P2 ;  /* 0x00000010d9007c0c */ /* 0x040fe2000d7c1270 */
[----:B------:R-:W-:Y:S01]  /*8d00*/  ULDC UR4, c[0x0][0x248] ;  /* 0x0000920000047ab9 */ /* 0x000fe20000000800 */
[----:B------:R4:W-:Y:S01]  /*8d10*/  @P3 STG.E.U16 desc[UR14][R20.64], R0 ;  /* 0x0000000014003986 */ /* 0x0009e2000c10150e */
[----:B------:R-:W-:Y:S01]  /*8d20*/  ISETP.LT.AND P3, PT, R217, UR10, !P0 ;  /* 0x0000000ad9007c0c */ /* 0x000fe2000c761270 */
[C---:B------:R-:W-:Y:S01]  /*8d30*/  VIADD R25, R3.reuse, UR6 ;  /* 0x0000000603197c36 */ /* 0x040fe20008000000 */
[C---:B------:R-:W-:Y:S01]  /*8d40*/  ISETP.LT.AND P0, PT, R232.reuse, UR12, !P0 ;  /* 0x0000000ce8007c0c */ /* 0x040fe2000c701270 */
[C---:B0-----:R-:W-:Y:S01]  /*8d50*/  IMAD.WIDE R16, R3.reuse, 0x2, R12 ;  /* 0x0000000203107825 */ /* 0x041fe200078e020c */
[----:B------:R-:W-:Y:S01]  /*8d60*/  ISETP.LT.AND P2, PT, R232, UR18, !P2 ;  /* 0x00000012e8007c0c */ /* 0x000fe2000d741270 */
[----:B------:R-:W-:Y:S01]  /*8d70*/  ULDC UR10, c[0x0][0x228] ;  /* 0x00008a00000a7ab9 */ /* 0x000fe20000000800 */
[----:B------:R-:W-:Y:S01]  /*8d80*/  ULDC UR12, c[0x0][0x228] ;  /* 0x00008a00000c7ab9 */ /* 0x000fe20000000800 */
[----:B---3--:R-:W-:Y:S01]  /*8d90*/  IMAD.WIDE R18, R3, 0x2, R14 ;  /* 0x0000000203127825 */ /* 0x008fe200078e020e */
[----:B------:R-:W-:Y:S01]  /*8da0*/  PRMT R3, R91, 0x7632, R3 ;  /* 0x000076325b037816 */ /* 0x000fe20000000003 */
[----:B------:R-:W-:Y:S01]  /*8db0*/  ULDC UR6, c[0x0][0x22c] ;  /* 0x00008b0000067ab9 */ /* 0x000fe20000000800 */
[----:B------:R-:W-:Y:S01]  /*8dc0*/  ULDC UR16, c[0x0][0x228] ;  /* 0x00008a0000107ab9 */ /* 0x000fe20000000800 */
[----:B----4-:R-:W-:Y:S01]  /*8dd0*/  VIADD R0, R216, 0x1a ;  /* 0x0000001ad8007836 */ /* 0x010fe20000000000 */
[----:B------:R-:W-:Y:S01]  /*8de0*/  ULDC UR18, c[0x0][0x228] ;  /* 0x00008a0000127ab9 */ /* 0x000fe20000000800 */
[C---:B------:R-:W-:Y:S01]  /*8df0*/  IMAD.WIDE R20, R25.reuse, 0x2, R12 ;  /* 0x0000000219147825 */ /* 0x040fe200078e020c */
[----:B------:R-:W-:Y:S02]  /*8e00*/  @P3 STG.E.U16 desc[UR14][R16.64], R43 ;  /* 0x0000002b10003986 */ /* 0x000fe4000c10150e */
[----:B------:R-:W-:Y:S01]  /*8e10*/  ISETP.GE.AND P3, PT, R0, UR8, PT ;  /* 0x0000000800007c0c */ /* 0x000fe2000bf66270 */
[----:B------:R-:W-:Y:S01]  /*8e20*/  IMAD.WIDE R22, R25, 0x2, R14 ;  /* 0x0000000219167825 */ /* 0x000fe200078e020e */
[----:B------:R0:W-:Y:S01]  /*8e30*/  @P0 STG.E.U16 desc[UR14][R18.64], R24 ;  /* 0x0000001812000986 */ /* 0x0001e2000c10150e */
[----:B------:R-:W-:-:S02]  /*8e40*/  ULDC UR8, c[0x0][0x228] ;  /* 0x00008a0000087ab9 */ /* 0x000fc40000000800 */
[----:B------:R-:W-:Y:S01]  /*8e50*/  VIADD R0, R216, 0x1b ;  /* 0x0000001bd8007836 */ /* 0x000fe20000000000 */
[----:B------:R-:W-:Y:S01]  /*8e60*/  @P6 STG.E.U16 desc[UR14][R20.64], R91 ;  /* 0x0000005b14006986 */ /* 0x000fe2000c10150e */
[C---:B------:R-:W-:Y:S01]  /*8e70*/  ISETP.LT.AND P6, PT, R217.reuse, UR12, !P4 ;  /* 0x0000000cd9007c0c */ /* 0x040fe2000e7c1270 */
[----:B------:R-:W-:Y:S02]  /*8e80*/  ULDC UR12, c[0x0][0x228] ;  /* 0x00008a00000c7ab9 */ /* 0x000fe40000000800 */
[----:B------:R3:W-:Y:S01]  /*8e90*/  @P2 STG.E.U16 desc[UR14][R22.64], R3 ;  /* 0x0000000316002986 */ /* 0x0007e2000c10150e */
[----:B------:R-:W-:Y:S01]  /*8ea0*/  ISETP.LT.AND P2, PT, R217, UR8, !P5 ;  /* 0x00000008d9007c0c */ /* 0x000fe2000ef41270 */
[----:B------:R-:W-:Y:S01]  /*8eb0*/  ULDC UR8, c[0x0][0x228] ;  /* 0x00008a0000087ab9 */ /* 0x000fe20000000800 */
[----:B------:R-:W-:Y:S01]  /*8ec0*/  ISETP.LT.AND P5, PT, R232, UR10, !P5 ;  /* 0x0000000ae8007c0c */ /* 0x000fe2000efa1270 */
[----:B0-----:R-:W-:Y:S01]  /*8ed0*/  VIADD R19, R25, UR4 ;  /* 0x0000000419137c36 */ /* 0x001fe20008000000 */
[----:B------:R-:W-:Y:S01]  /*8ee0*/  ULDC UR4, c[0x0][0x248] ;  /* 0x0000920000047ab9 */ /* 0x000fe20000000800 */
[----:B------:R-:W-:Y:S01]  /*8ef0*/  ISETP.GE.AND P0, PT, R0, UR6, PT ;  /* 0x0000000600007c0c */ /* 0x000fe2000bf06270 */
[----:B------:R-:W-:Y:S01]  /*8f00*/  VIADD R0, R216, 0x1c ;  /* 0x0000001cd8007836 */ /* 0x000fe20000000000 */
[----:B------:R-:W-:Y:S01]  /*8f10*/  ULDC UR10, c[0x0][0x228] ;  /* 0x00008a00000a7ab9 */ /* 0x000fe20000000800 */
[C---:B------:R-:W-:Y:S01]  /*8f20*/  IMAD.WIDE R16, R19.reuse, 0x2, R12 ;  /* 0x0000000213107825 */ /* 0x040fe200078e020c */
[----:B------:R-:W-:Y:S01]  /*8f30*/  ISETP.LT.AND P4, PT, R232, UR8, !P4 ;  /* 0x00000008e8007c0c */ /* 0x000fe2000e781270 */
[----:B------:R-:W-:Y:S01]  /*8f40*/  ULDC UR6, c[0x0][0x22c] ;  /* 0x00008b0000067ab9 */ /* 0x000fe20000000800 */
[----:B---3--:R-:W-:Y:S01]  /*8f50*/  PRMT R22, R92, 0x7632, R22 ;  /* 0x000076325c167816 */ /* 0x008fe20000000016 */
[C---:B------:R-:W-:Y:S01]  /*8f60*/  VIADD R3, R19.reuse, UR4 ;  /* 0x0000000413037c36 */ /* 0x040fe20008000000 */
[----:B------:R0:W-:Y:S01]  /*8f70*/  @P2 STG.E.U16 desc[UR14][R16.64], R92 ;  /* 0x0000005c10002986 */ /* 0x0001e2000c10150e */
[----:B------:R-:W-:Y:S01]  /*8f80*/  IMAD.WIDE R18, R19, 0x2, R14 ;  /* 0x0000000213127825 */ /* 0x000fe200078e020e */
[----:B------:R-:W-:Y:S01]  /*8f90*/  ULDC UR4, c[0x0][0x22c] ;  /* 0x00008b0000047ab9 */ /* 0x000fe20000000800 */
[----:B------:R-:W-:Y:S01]  /*8fa0*/  ULDC UR8, c[0x0][0x228] ;  /* 0x00008a0000087ab9 */ /* 0x000fe20000000800 */
[----:B------:R-:W-:Y:S01]  /*8fb0*/  ISETP.GE.AND P2, PT, R0, UR4, PT ;  /* 0x0000000400007c0c */ /* 0x000fe2000bf46270 */
[----:B------:R-:W-:Y:S01]  /*8fc0*/  IMAD.WIDE R20, R3, 0x2, R12 ;  /* 0x0000000203147825 */ /* 0x000fe200078e020c */
[----:B------:R3:W-:Y:S01]  /*8fd0*/  @P5 STG.E.U16 desc[UR14][R18.64], R22 ;  /* 0x0000001612005986 */ /* 0x0007e2000c10150e */
[----:B------:R-:W-:Y:S01]  /*8fe0*/  ULDC UR4, c[0x0][0x248] ;  /* 0x0000920000047ab9 */ /* 0x000fe20000000800 */
[----:B------:R-:W-:Y:S01]  /*8ff0*/  PRMT R24, R97, 0x7632, R24 ;  /* 0x0000763261187816 */ /* 0x000fe20000000018 */
[----:B------:R-:W-:Y:S01]  /*9000*/  VIADD R0, R216, 0x1d ;  /* 0x0000001dd8007836 */ /* 0x000fe20000000000 */
[----:B------:R4:W-:Y:S01]  /*9010*/  @P6 STG.E.U16 desc[UR14][R20.64], R96 ;  /* 0x0000006014006986 */ /* 0x0009e2000c10150e */
[----:B------:R-:W-:Y:S01]  /*9020*/  ISETP.LT.AND P6, PT, R217, UR10, !P3 ;  /* 0x0000000ad9007c0c */ /* 0x000fe2000dfc1270 */
[C---:B------:R-:W-:Y:S01]  /*9030*/  VIADD R23, R3.reuse, UR4 ;  /* 0x0000000403177c36 */ /* 0x040fe20008000000 */
[----:B------:R-:W-:Y:S01]  /*9040*/  ISETP.LT.AND P3, PT, R232, UR12, !P3 ;  /* 0x0000000ce8007c0c */ /* 0x000fe2000df61270 */
[----:B0-----:R-:W-:Y:S01]  /*9050*/  IMAD.WIDE R16, R3, 0x2, R14 ;  /* 0x0000000203107825 */ /* 0x001fe200078e020e */
[----:B------:R-:W-:Y:S01]  /*9060*/  ISETP.GE.AND P5, PT, R0, UR6, PT ;  /* 0x0000000600007c0c */ /* 0x000fe2000bfa6270 */
[----:B------:R-:W-:Y:S01]  /*9070*/  ULDC UR4, c[0x0][0x22c] ;  /* 0x00008b0000047ab9 */ /* 0x000fe20000000800 */
[----:B------:R-:W-:Y:S01]  /*9080*/  PRMT R0, R93, 0x7632, R0 ;  /* 0x000076325d007816 */ /* 0x000fe20000000000 */
[C---:B---3--:R-:W-:Y:S01]  /*9090*/  IMAD.WIDE R18, R23.reuse, 0x2, R12 ;  /* 0x0000000217127825 */ /* 0x048fe200078e020c */
[----:B------:R-:W-:Y:S01]  /*90a0*/  ULDC UR10, c[0x0][0x228] ;  /* 0x00008a00000a7ab9 */ /* 0x000fe20000000800 */
[----:B------:R-:W-:Y:S01]  /*90b0*/  ULDC UR12, c[0x0][0x228] ;  /* 0x00008a00000c7ab9 */ /* 0x000fe20000000800 */
[----:B------:R-:W-:Y:S01]  /*90c0*/  ULDC UR6, c[0x0][0x248] ;  /* 0x0000920000067ab9 */ /* 0x000fe20000000800 */
[----:B----4-:R-:W-:Y:S01]  /*90d0*/  PRMT R96, R96, 0x7632, R96 ;  /* 0x0000763260607816 */ /* 0x010fe20000000060 */
[----:B------:R-:W-:Y:S01]  /*90e0*/  VIADD R22, R216, 0x1e ;  /* 0x0000001ed8167836 */ /* 0x000fe20000000000 */
[----:B------:R-:W-:Y:S01]  /*90f0*/  PRMT R25, R94, 0x7632, R25 ;  /* 0x000076325e197816 */ /* 0x000fe20000000019 */
[----:B------:R-:W-:-:S02]  /*9100*/  IMAD.WIDE R20, R23, 0x2, R14 ;  /* 0x0000000217147825 */ /* 0x000fc400078e020e */
        /* <DEDUP_REMOVED lines=16> */
[----:B------:R-:W-:Y:S01]  /*9210*/  ULDC UR12, c[0x0][0x228] ;  /* 0x00008a00000c7ab9 */ /* 0x000fe20000000800 */
[----:B------:R-:W-:Y:S01]  /*9220*/  ULDC UR6, c[0x0][0x22c] ;  /* 0x00008b0000067ab9 */ /* 0x000fe20000000800 */
[----:B------:R-:W-:Y:S01]  /*9230*/  ULDC UR16, c[0x0][0x228] ;  /* 0x00008a0000107ab9 */ /* 0x000fe20000000800 */
[----:B----4-:R-:W-:-:S02]  /*9240*/  IMAD.WIDE R20, R3, 0x2, R12 ;  /* 0x0000000203147825 */ /* 0x010fc400078e020c */
[----:B------:R0:W-:Y:S02]  /*9250*/  @P3 STG.E.U16 desc[UR14][R16.64], R97 ;  /* 0x0000006110003986 */ /* 0x0001e4000c10150e */
[----:B------:R-:W-:Y:S02]  /*9260*/  VIADD R0, R216, 0x1f ;  /* 0x0000001fd8007836 */ /* 0x000fe40000000000 */
[C---:B------:R-:W-:Y:S01]  /*9270*/  IMAD.WIDE R22, R3.reuse, 0x2, R14 ;  /* 0x0000000203167825 */ /* 0x040fe200078e020e */
[----:B------:R3:W-:Y:S02]  /*9280*/  @P0 STG.E.U16 desc[UR14][R18.64], R24 ;  /* 0x0000001812000986 */ /* 0x0007e4000c10150e */
[----:B------:R-:W-:Y:S01]  /*9290*/  ISETP.GE.AND P3, PT, R0, UR4, PT ;  /* 0x0000000400007c0c */ /* 0x000fe2000bf66270 */
[----:B------:R-:W-:Y:S01]  /*92a0*/  ULDC UR4, c[0x0][0x248] ;  /* 0x0000920000047ab9 */ /* 0x000fe20000000800 */
[----:B------:R-:W-:Y:S01]  /*92b0*/  @P6 STG.E.U16 desc[UR14][R20.64], R94 ;  /* 0x0000005e14006986 */ /* 0x000fe2000c10150e */
[----:B------:R-:W-:Y:S01]  /*92c0*/  VIADD R3, R3, UR4 ;  /* 0x0000000403037c36 */ /* 0x000fe20008000000 */
[C---:B------:R-:W-:Y:S01]  /*92d0*/  ISETP.LT.AND P6, PT, R217.reuse, UR12, !P4 ;  /* 0x0000000cd9007c0c */ /* 0x040fe2000e7c1270 */
[----:B------:R-:W-:Y:S01]  /*92e0*/  ULDC UR4, c[0x0][0x248] ;  /* 0x0000920000047ab9 */ /* 0x000fe20000000800 */
[----:B------:R4:W-:Y:S01]  /*92f0*/  @P2 STG.E.U16 desc[UR14][R22.64], R25 ;  /* 0x0000001916002986 */ /* 0x0009e2000c10150e */
[----:B------:R-:W-:Y:S01]  /*9300*/  ISETP.LT.AND P2, PT, R217, UR8, !P5 ;  /* 0x00000008d9007c0c */ /* 0x000fe2000ef41270 */
[----:B------:R-:W-:Y:S01]  /*9310*/  VIADD R0, R216, 0x20 ;  /* 0x00000020d8007836 */ /* 0x000fe20000000000 */
[----:B------:R-:W-:Y:S01]  /*9320*/  ISETP.LT.AND P5, PT, R232, UR10, !P5 ;  /* 0x0000000ae8007c0c */ /* 0x000fe2000efa1270 */
[C---:B0-----:R-:W-:Y:S01]  /*9330*/  IMAD.WIDE R16, R3.reuse, 0x2, R12 ;  /* 0x0000000203107825 */ /* 0x041fe200078e020c */
[----:B------:R-:W-:Y:S01]  /*9340*/  ULDC UR8, c[0x0][0x228] ;  /* 0x00008a0000087ab9 */ /* 0x000fe20000000800 */
[----:B------:R-:W-:Y:S01]  /*9350*/  ULDC UR10, c[0x0][0x228] ;  /* 0x00008a00000a7ab9 */ /* 0x000fe20000000800 */
[----:B------:R-:W-:Y:S01]  /*9360*/  ISETP.GE.AND P0, PT, R0, UR6, PT ;  /* 0x0000000600007c0c */ /* 0x000fe2000bf06270 */
[C---:B---3--:R-:W-:Y:S01]  /*9370*/  IMAD.WIDE R18, R3.reuse, 0x2, R14 ;  /* 0x0000000203127825 */ /* 0x048fe200078e020e */
[----:B------:R-:W-:Y:S01]  /*9380*/  ULDC UR12, c[0x0][0x228] ;  /* 0x00008a00000c7ab9 */ /* 0x000fe20000000800 */
[----:B------:R-:W-:Y:S01]  /*9390*/  ISETP.LT.AND P4, PT, R232, UR8, !P4 ;  /* 0x00000008e8007c0c */ /* 0x000fe2000e781270 */
[----:B------:R-:W-:Y:S01]  /*93a0*/  ULDC UR6, c[0x0][0x22c] ;  /* 0x00008b0000067ab9 */ /* 0x000fe20000000800 */
[----:B----4-:R-:W-:Y:S01]  /*93b0*/  VIADD R23, R3, UR4 ;  /* 0x0000000403177c36 */ /* 0x010fe20008000000 */
[----:B------:R-:W-:Y:S01]  /*93c0*/  PRMT R3, R98, 0x7632, R3 ;  /* 0x0000763262037816 */ /* 0x000fe20000000003 */
[----:B------:R-:W-:Y:S01]  /*93d0*/  VIADD R0, R216, 0x21 ;  /* 0x00000021d8007836 */ /* 0x000fe20000000000 */
[----:B------:R0:W-:Y:S01]  /*93e0*/  @P2 STG.E.U16 desc[UR14][R16.64], R98 ;  /* 0x0000006210002986 */ /* 0x0001e2000c10150e */
[----:B------:R-:W-:Y:S01]  /*93f0*/  IMAD.WIDE R20, R23, 0x2, R12 ;  /* 0x0000000217147825 */ /* 0x000fe200078e020c */
[----:B------:R-:W-:Y:S01]  /*9400*/  ULDC UR4, c[0x0][0x22c] ;  /* 0x00008b0000047ab9 */ /* 0x000fe20000000800 */
[----:B------:R-:W-:Y:S01]  /*9410*/  ULDC UR8, c[0x0][0x228] ;  /* 0x00008a0000087ab9 */ /* 0x000fe20000000800 */
[----:B------:R3:W-:Y:S01]  /*9420*/  @P5 STG.E.U16 desc[UR14][R18.64], R3 ;  /* 0x0000000312005986 */ /* 0x0007e2000c10150e */
[----:B------:R-:W-:Y:S01]  /*9430*/  ISETP.GE.AND P2, PT, R0, UR4, PT ;  /* 0x0000000400007c0c */ /* 0x000fe2000bf46270 */
[----:B------:R-:W-:Y:S01]  /*9440*/  ULDC UR4, c[0x0][0x248] ;  /* 0x0000920000047ab9 */ /* 0x000fe20000000800 */
[C---:B------:R-:W-:Y:S01]  /*9450*/  VIADD R0, R216.reuse, 0x22 ;  /* 0x00000022d8007836 */ /* 0x040fe20000000000 */
[----:B------:R4:W-:Y:S01]  /*9460*/  @P6 STG.E.U16 desc[UR14][R20.64], R95 ;  /* 0x0000005f14006986 */ /* 0x0009e2000c10150e */
[----:B------:R-:W-:Y:S01]  /*9470*/  ISETP.LT.AND P6, PT, R217, UR10, !P3 ;  /* 0x0000000ad9007c0c */ /* 0x000fe2000dfc1270 */
[----:B------:R-:W-:Y:S01]  /*9480*/  VIADD R22, R216, 0x23 ;  /* 0x00000023d8167836 */ /* 0x000fe20000000000 */
[----:B------:R-:W-:Y:S01]  /*9490*/  ISETP.LT.AND P3, PT, R232, UR12, !P3 ;  /* 0x0000000ce8007c0c */ /* 0x000fe2000df61270 */
[----:B0-----:R-:W-:Y:S01]  /*94a0*/  IMAD.WIDE R16, R23, 0x2, R14 ;  /* 0x0000000217107825 */ /* 0x001fe200078e020e */
[----:B------:R-:W-:Y:S01]  /*94b0*/  ISETP.GE.AND P5, PT, R0, UR6, PT ;  /* 0x0000000600007c0c */ /* 0x000fe2000bfa6270 */
[----:B------:R-:W-:Y:S01]  /*94c0*/  ULDC UR10, c[0x0][0x228] ;  /* 0x00008a00000a7ab9 */ /* 0x000fe20000000800 */
[----:B------:R-:W-:Y:S01]  /*94d0*/  PRMT R0, R99, 0x7632, R0 ;  /* 0x0000763263007816 */ /* 0x000fe20000000000 */
[----:B---3--:R-:W-:Y:S01]  /*94e0*/  VIADD R3, R23, UR4 ;  /* 0x0000000417037c36 */ /* 0x008fe20008000000 */
[----:B------:R-:W-:Y:S01]  /*94f0*/  ULDC UR4, c[0x0][0x22c] ;  /* 0x00008b0000047ab9 */ /* 0x000fe20000000800 */
[----:B------:R-:W-:Y:S01]  /*9500*/  ULDC UR12, c[0x0][0x228] ;  /* 0x00008a00000c7ab9 */ /* 0x000fe20000000800 */
[----:B------:R-:W-:Y:S01]  /*9510*/  ULDC UR6, c[0x0][0x248] ;  /* 0x0000920000067ab9 */ /* 0x000fe20000000800 */
[----:B----4-:R-:W-:Y:S01]  /*9520*/  PRMT R95, R95, 0x7632, R95 ;  /* 0x000076325f5f7816 */ /* 0x010fe2000000005f */
[----:B------:R-:W-:Y:S01]  /*9530*/  IMAD.WIDE R18, R3, 0x2, R12 ;  /* 0x0000000203127825 */ /* 0x000fe200078e020c */
[----:B------:R-:W-:-:S03]  /*9540*/  PRMT R24, R104, 0x7632, R24 ;  /* 0x0000763268187816 */ /* 0x000fc60000000018 */
        /* <DEDUP_REMOVED lines=20> */
[----:B----4-:R-:W-:Y:S01]  /*9690*/  IMAD.WIDE R20, R25, 0x2, R12 ;  /* 0x0000000219147825 */ /* 0x010fe200078e020c */
[----:B------:R-:W-:Y:S01]  /*96a0*/  ULDC UR16, c[0x0][0x228] ;  /* 0x00008a0000107ab9 */ /* 0x000fe20000000800 */
[----:B------:R-:W-:Y:S02]  /*96b0*/  @P3 STG.E.U16 desc[UR14][R16.64], R100 ;  /* 0x0000006410003986 */ /* 0x000fe4000c10150e */
[----:B------:R-:W-:-:S02]  /*96c0*/  VIADD R0, R216, 0x24 ;  /* 0x00000024d8007836 */ /* 0x000fc40000000000 */
[----:B------:R-:W-:Y:S01]  /*96d0*/  IMAD.WIDE R22, R25, 0x2, R14 ;  /* 0x0000000219167825 */ /* 0x000fe200078e020e */
[----:B------:R0:W-:Y:S02]  /*96e0*/  @P0 STG.E.U16 desc[UR14][R18.64], R3 ;  /* 0x0000000312000986 */ /* 0x0001e4000c10150e */
[----:B------:R-:W-:Y:S01]  /*96f0*/  ISETP.GE.AND P3, PT, R0, UR4, PT ;  /* 0x0000000400007c0c */ /* 0x000fe2000bf66270 */
[----:B------:R-:W-:Y:S01]  /*9700*/  ULDC UR4, c[0x0][0x248] ;  /* 0x0000920000047ab9 */ /* 0x000fe20000000800 */
[----:B------:R-:W-:Y:S01]  /*9710*/  @P6 STG.E.U16 desc[UR14][R20.64], R104 ;  /* 0x0000006814006986 */ /* 0x000fe2000c10150e */
[C---:B------:R-:W-:Y:S01]  /*9720*/  ISETP.LT.AND P6, PT, R217.reuse, UR12, !P4 ;  /* 0x0000000cd9007c0c */ /* 0x040fe2000e7c1270 */
[----:B------:R-:W-:Y:S01]  /*9730*/  VIADD R0, R216, 0x25 ;  /* 0x00000025d8007836 */ /* 0x000fe20000000000 */
[----:B------:R-:W-:Y:S01]  /*9740*/  ULDC UR12, c[0x0][0x228] ;  /* 0x00008a00000c7ab9 */ /* 0x000fe20000000800 */
        /* <DEDUP_REMOVED lines=9> */
[C---:B------:R-:W-:Y:S01]  /*97e0*/  VIADD R3, R19.reuse, UR4 ;  /* 0x0000000413037c36 */ /* 0x040fe20008000000 */
[----:B------:R-:W-:Y:S01]  /*97f0*/  ULDC UR4, c[0x0][0x22c] ;  /* 0x00008b0000047ab9 */ /* 0x000fe20000000800 */
[----:B------:R-:W-:Y:S01]  /*9800*/  IMAD.WIDE R16, R19, 0x2, R12 ;  /* 0x0000000213107825 */ /* 0x000fe200078e020c */
[----:B---3--:R-:W-:Y:S01]  /*9810*/  PRMT R22, R101, 0x7632, R22 ;  /* 0x0000763265167816 */ /* 0x008fe20000000016 */
[----:B------:R-:W-:Y:S01]  /*9820*/  ULDC UR6, c[0x0][0x22c] ;  /* 0x00008b0000067ab9 */ /* 0x000fe20000000800 */
[----:B------:R-:W-:Y:S01]  /*9830*/  ISETP.LT.AND P4, PT, R232, UR8, !P4 ;  /* 0x00000008e8007c0c */ /* 0x000fe2000e781270 */
[----:B------:R-:W-:Y:S01]  /*9840*/  IMAD.WIDE R18, R19, 0x2, R14 ;  /* 0x0000000213127825 */ /* 0x000fe200078e020e */
[----:B------:R0:W-:Y:S01]  /*9850*/  @P2 STG.E.U16 desc[UR14][R16.64], R101 ;  /* 0x0000006510002986 */ /* 0x0001e2000c10150e */
[----:B------:R-:W-:Y:S01]  /*9860*/  ISETP.GE.AND P2, PT, R0, UR4, PT ;  /* 0x0000000400007c0c */ /* 0x000fe2000bf46270 */
[----:B------:R-:W-:Y:S01]  /*9870*/  ULDC UR4, c[0x0][0x248] ;  /* 0x0000920000047ab9 */ /* 0x000fe20000000800 */
[----:B------:R-:W-:Y:S01]  /*9880*/  IMAD.WIDE R20, R3, 0x2, R12 ;  /* 0x0000000203147825 */ /* 0x000fe200078e020c */
[----:B------:R3:W-:Y:S01]  /*9890*/  @P5 STG.E.U16 desc[UR14][R18.64], R22 ;  /* 0x0000001612005986 */ /* 0x0007e2000c10150e */
[----:B------:R-:W-:Y:S01]  /*98a0*/  PRMT R24, R106, 0x7632, R24 ;  /* 0x000076326a187816 */ /* 0x000fe20000000018 */
[----:B------:R-:W-:Y:S01]  /*98b0*/  ULDC UR8, c[0x0][0x22c] ;  /* 0x00008b0000087ab9 */ /* 0x000fe20000000800 */
        /* <DEDUP_REMOVED lines=9> */
[----:B---3--:R-:W-:Y:S01]  /*9950*/  IMAD.WIDE R18, R23, 0x2, R12 ;  /* 0x0000000217127825 */ /* 0x008fe200078e020c */
[----:B------:R-:W-:Y:S01]  /*9960*/  ULDC UR10, c[0x0][0x228] ;  /* 0x00008a00000a7ab9 */ /* 0x000fe20000000800 */
[----:B------:R-:W-:Y:S01]  /*9970*/  ULDC UR12, c[0x0][0x228] ;  /* 0x00008a00000c7ab9 */ /* 0x000fe20000000800 */
[----:B------:R-:W-:Y:S01]  /*9980*/  ULDC UR6, c[0x0][0x248] ;  /* 0x0000920000067ab9 */ /* 0x000fe20000000800 */
[----:B----4-:R-:W-:Y:S01]  /*9990*/  PRMT R105, R105, 0x7632, R105 ;  /* 0x0000763269697816 */ /* 0x010fe20000000069 */
[----:B------:R-:W-:Y:S01]  /*99a0*/  VIADD R22, R216, 0x28 ;  /* 0x00000028d8167836 */ /* 0x000fe20000000000 */
[----:B------:R-:W-:Y:S01]  /*99b0*/  PRMT R25, R103, 0x7632, R25 ;  /* 0x0000763267197816 */ /* 0x000fe20000000019 */
[----:B------:R-:W-:-:S02]  /*99c0*/  IMAD.WIDE R20, R23, 0x2, R14 ;  /* 0x0000000217147825 */ /* 0x000fc400078e020e */
[----:B------:R-:W-:Y:S01]  /*99d0*/  @P4 STG.E.U16 desc[UR14][R16.64], R105 ;  /* 0x0000006910004986 */ /* 0x000fe2000c10150e */
[----:B------:R-:W-:Y:S01]  /*99e0*/  ISETP.GE.AND P4, PT, R22, UR4, PT ;  /* 0x0000000416007c0c */ /* 0x000fe2000bf86270 */
[----:B------:R-:W-:Y:S02]  /*99f0*/  ULDC UR4, c[0x0][0x248] ;  /* 0x0000920000047ab9 */ /* 0x000fe40000000800 */
[----:B------:R0:W-:Y:S01]  /*9a00*/  @P6 STG.E.U16 desc[UR14][R18.64], R102 ;  /* 0x0000006612006986 */ /* 0x0001e2000c10150e */
[C---:B------:R-:W-:Y:S01]  /*9a10*/  ISETP.LT.AND P6, PT, R217.reuse, UR16, !P2 ;  /* 0x00000010d9007c0c */ /* 0x040fe2000d7c1270 */
[----:B------:R-:W-:Y:S01]  /*9a20*/  ULDC UR16, c[0x0][0x228] ;  /* 0x00008a0000107ab9 */ /* 0x000fe20000000800 */
[C---:B------:R-:W-:Y:S01]  /*9a30*/  ISETP.LT.AND P2, PT, R232.reuse, UR18, !P2 ;  /* 0x00000012e8007c0c */ /* 0x040fe2000d741270 */
[----:B------:R3:W-:Y:S01]  /*9a40*/  @P3 STG.E.U16 desc[UR14][R20.64], R0 ;  /* 0x0000000014003986 */ /* 0x0007e2000c10150e */
[----:B------:R-:W-:Y:S01]  /*9a50*/  ISETP.LT.AND P3, PT, R217, UR10, !P0 ;  /* 0x0000000ad9007c0c */ /* 0x000fe2000c761270 */
[----:B------:R-:W-:Y:S01]  /*9a60*/  ULDC UR10, c[0x0][0x228] ;  /* 0x00008a00000a7ab9 */ /* 0x000fe20000000800 */
[----:B------:R-:W-:Y:S01]  /*9a70*/  ISETP.LT.AND P0, PT, R232, UR12, !P0 ;  /* 0x0000000ce8007c0c */ /* 0x000fe2000c701270 */
[----:B------:R-:W-:Y:S01]  /*9a80*/  ULDC UR12, c[0x0][0x228] ;  /* 0x00008a00000c7ab9 */ /* 0x000fe20000000800 */
[----:B------:R-:W-:Y:S01]  /*9a90*/  ULDC UR18, c[0x0][0x228] ;  /* 0x00008a0000127ab9 */ /* 0x000fe20000000800 */
[----:B0-----:R-:W-:Y:S01]  /*9aa0*/  VIADD R19, R23, UR4 ;  /* 0x0000000417137c36 */ /* 0x001fe20008000000 */
[----:B------:R-:W-:-:S03]  /*9ab0*/  ULDC UR4, c[0x0][0x248] ;  /* 0x0000920000047ab9 */ /* 0x000fc60000000800 */
[C---:B------:R-:W-:Y:S01]  /*9ac0*/  VIADD R3, R19.reuse, UR6 ;  /* 0x0000000613037c36 */ /* 0x040fe20008000000 */
[----:B------:R-:W-:Y:S01]  /*9ad0*/  ULDC UR6, c[0x0][0x22c] ;  /* 0x00008b0000067ab9 */ /* 0x000fe20000000800 */
[----:B------:R-:W-:-:S04]  /*9ae0*/  IMAD.WIDE R16, R19, 0x2, R12 ;  /* 0x0000000213107825 */ /* 0x000fc800078e020c */
[----:B---3--:R-:W-:Y:S01]  /*9af0*/  VIADD R0, R216, 0x29 ;  /* 0x00000029d8007836 */ /* 0x008fe20000000000 */
[----:B------:R0:W-:Y:S01]  /*9b00*/  @P3 STG.E.U16 desc[UR14][R16.64], R106 ;  /* 0x0000006a10003986 */ /* 0x0001e2000c10150e */
[----:B------:R-:W-:-:S03]  /*9b10*/  IMAD.WIDE R18, R19, 0x2, R14 ;  /* 0x0000000213127825 */ /* 0x000fc600078e020e */
[----:B------:R-:W-:Y:S01]  /*9b20*/  ISETP.GE.AND P3, PT, R0, UR8, PT ;  /* 0x0000000800007c0c */ /* 0x000fe2000bf66270 */
[C---:B------:R-:W-:Y:S01]  /*9b30*/  IMAD.WIDE R20, R3.reuse, 0x2, R12 ;  /* 0x0000000203147825 */ /* 0x040fe200078e020c */
[----:B------:R3:W-:Y:S01]  /*9b40*/  @P0 STG.E.U16 desc[UR14][R18.64], R24 ;  /* 0x0000001812000986 */ /* 0x0007e2000c10150e */
[----:B------:R-:W-:Y:S02]  /*9b50*/  ULDC UR8, c[0x0][0x228] ;  /* 0x00008a0000087ab9 */ /* 0x000fe40000000800 */
[----:B------:R-:W-:Y:S01]  /*9b60*/  IMAD.WIDE R22, R3, 0x2, R14 ;  /* 0x0000000203167825 */ /* 0x000fe200078e020e */
[----:B------:R-:W-:Y:S01]  /*9b70*/  @P6 STG.E.U16 desc[UR14][R20.64], R103 ;  /* 0x0000006714006986 */ /* 0x000fe2000c10150e */
[----:B------:R-:W-:Y:S01]  /*9b80*/  ISETP.LT.AND P6, PT, R217, UR12, !P4 ;  /* 0x0000000cd9007c0c */ /* 0x000fe2000e7c1270 */
[----:B------:R-:W-:Y:S01]  /*9b90*/  ULDC UR12, c[0x0][0x228] ;  /* 0x00008a00000c7ab9 */ /* 0x000fe20000000800 */
[----:B------:R-:W-:Y:S01]  /*9ba0*/  VIADD R3, R3, UR4 ;  /* 0x0000000403037c36 */ /* 0x000fe20008000000 */
[----:B------:R4:W-:Y:S01]  /*9bb0*/  @P2 STG.E.U16 desc[UR14][R22.64], R25 ;  /* 0x0000001916002986 */ /* 0x0009e2000c10150e */
[----:B------:R-:W-:Y:S01]  /*9bc0*/  ISETP.LT.AND P2, PT, R217, UR8, !P5 ;  /* 0x00000008d9007c0c */ /* 0x000fe2000ef41270 */
[----:B------:R-:W-:Y:S01]  /*9bd0*/  ULDC UR4, c[0x0][0x248] ;  /* 0x0000920000047ab9 */ /* 0x000fe20000000800 */
[----:B------:R-:W-:Y:S01]  /*9be0*/  ISETP.LT.AND P5, PT, R232, UR10, !P5 ;  /* 0x0000000ae8007c0c */ /* 0x000fe2000efa1270 */
[----:B------:R-:W-:Y:S01]  /*9bf0*/  VIADD R0, R216, 0x2a ;  /* 0x0000002ad8007836 */ /* 0x000fe20000000000 */
[----:B------:R-:W-:Y:S01]  /*9c00*/  ULDC UR8, c[0x0][0x228] ;  /* 0x00008a0000087ab9 */ /* 0x000fe20000000800 */
[C---:B0-----:R-:W-:Y:S01]  /*9c10*/  IMAD.WIDE R16, R3.reuse, 0x2, R12 ;  /* 0x0000000203107825 */ /* 0x041fe200078e020c */
[----:B------:R-:W-:Y:S01]  /*9c20*/  ULDC UR10, c[0x0][0x228] ;  /* 0x00008a00000a7ab9 */ /* 0x000fe20000000800 */
[----:B------:R-:W-:Y:S01]  /*9c30*/  ISETP.LT.AND P4, PT, R232, UR8, !P4 ;  /* 0x00000008e8007c0c */ /* 0x000fe2000e781270 */
[----:B------:R-:W-:Y:S01]  /*9c40*/  ULDC UR8, c[0x0][0x228] ;  /* 0x00008a0000087ab9 */ /* 0x000fe20000000800 */
[----:B---3--:R-:W-:Y:S01]  /*9c50*/  IMAD.WIDE R18, R3, 0x2, R14 ;  /* 0x0000000203127825 */ /* 0x008fe200078e020e */
[----:B------:R-:W-:Y:S01]  /*9c60*/  ISETP.GE.AND P0, PT, R0, UR6, PT ;  /* 0x0000000600007c0c */ /* 0x000fe2000bf06270 */
[----:B------:R-:W-:Y:S01]  /*9c70*/  ULDC UR6, c[0x0][0x22c] ;  /* 0x00008b0000067ab9 */ /* 0x000fe20000000800 */
[----:B------:R-:W-:Y:S01]  /*9c80*/  PRMT R24, R133, 0x7632, R24 ;  /* 0x0000763285187816 */ /* 0x000fe20000000018 */
[----:B----4-:R-:W-:Y:S01]  /*9c90*/  VIADD R23, R3, UR4 ;  /* 0x0000000403177c36 */ /* 0x010fe20008000000 */
[----:B------:R-:W-:Y:S01]  /*9ca0*/  PRMT R3, R107, 0x7632, R3 ;  /* 0x000076326b037816 */ /* 0x000fe20000000003 */
[----:B------:R-:W-:Y:S01]  /*9cb0*/  VIADD R0, R216, 0x2b ;  /* 0x0000002bd8007836 */ /* 0x000fe20000000000 */
[----:B------:R0:W-:Y:S01]  /*9cc0*/  @P2 STG.E.U16 desc[UR14][R16.64], R107 ;  /* 0x0000006b10002986 */ /* 0x0001e2000c10150e */
[----:B------:R-:W-:Y:S01]  /*9cd0*/  IMAD.WIDE R20, R23, 0x2, R12 ;  /* 0x0000000217147825 */ /* 0x000fe200078e020c */
[----:B------:R-:W-:-:S02]  /*9ce0*/  ULDC UR4, c[0x0][0x22c] ;  /* 0x00008b0000047ab9 */ /* 0x000fc40000000800 */
        /* <DEDUP_REMOVED lines=8> */
[C---:B0-----:R-:W-:Y:S01]  /*9d70*/  IMAD.WIDE R16, R23.reuse, 0x2, R14 ;  /* 0x0000000217107825 */ /* 0x041fe200078e020e */
        /* <DEDUP_REMOVED lines=8> */
[----:B------:R-:W-:-:S04]  /*9e00*/  IMAD.WIDE R18, R3, 0x2, R12 ;  /* 0x0000000203127825 */ /* 0x000fc800078e020c */
        /* <DEDUP_REMOVED lines=43> */
[C---:B------:R-:W-:Y:S01]  /*a0c0*/  IMAD.WIDE R16, R19.reuse, 0x2, R12 ;  /* 0x0000000213107825 */ /* 0x040fe200078e020c */
        /* <DEDUP_REMOVED lines=216> */
[----:B------:R-:W-:Y:S01]  /*ae50*/  PRMT R24, R115, 0x7632, R24 ;  /* 0x0000763273187816 */ /* 0x000fe20000000018 */
        /* <DEDUP_REMOVED lines=88> */
[----:B------:R-:W-:Y:S01]  /*b3e0*/  IMAD.WIDE R20, R23, 0x2, R14 ;  /* 0x0000000217147825 */ /* 0x000fe200078e020e */
[----:B------:R-:W-:-:S03]  /*b3f0*/  PRMT R25, R118, 0x7632, R25 ;  /* 0x0000763276197816 */ /* 0x000fc60000000019 */
[----:B------:R-:W-:Y:S01]  /*b400*/  VIADD R22, R216, 0x46 ;  /* 0x00000046d8167836 */ /* 0x000fe20000000000 */
[----:B------:R0:W-:Y:S04]  /*b410*/  @P4 STG.E.U16 desc[UR14][R16.64], R52 ;  /* 0x0000003410004986 */ /* 0x0001e8000c10150e */
[----:B------:R3:W-:Y:S01]  /*b420*/  @P6 STG.E.U16 desc[UR14][R18.64], R117 ;  /* 0x0000007512006986 */ /* 0x0007e2000c10150e */
[----:B------:R-:W-:Y:S01]  /*b430*/  ISETP.GE.AND P4, PT, R22, UR4, PT ;  /* 0x0000000416007c0c */ /* 0x000fe2000bf86270 */
[----:B------:R-:W-:Y:S01]  /*b440*/  ULDC UR4, c[0x0][0x248] ;  /* 0x0000920000047ab9 */ /* 0x000fe20000000800 */
[C---:B------:R-:W-:Y:S01]  /*b450*/  ISETP.LT.AND P6, PT, R217.reuse, UR12, !P2 ;  /* 0x0000000cd9007c0c */ /* 0x040fe2000d7c1270 */
[----:B------:R4:W-:Y:S01]  /*b460*/  @P3 STG.E.U16 desc[UR14][R20.64], R0 ;  /* 0x0000000014003986 */ /* 0x0009e2000c10150e */
[----:B------:R-:W-:Y:S01]  /*b470*/  ISETP.LT.AND P3, PT, R217, UR8, !P0 ;  /* 0x00000008d9007c0c */ /* 0x000fe2000c761270 */
[----:B------:R-:W-:Y:S01]  /*b480*/  VIADD R23, R23, UR4 ;  /* 0x0000000417177c36 */ /* 0x000fe20008000000 */
[C---:B------:R-:W-:Y:S01]  /*b490*/  ISETP.LT.AND P0, PT, R232.reuse, UR10, !P0 ;  /* 0x0000000ae8007c0c */ /* 0x040fe2000c701270 */
[----:B------:R-:W-:Y:S01]  /*b4a0*/  ULDC UR8, c[0x0][0x228] ;  /* 0x00008a0000087ab9 */ /* 0x000fe20000000800 */
[----:B------:R-:W-:Y:S01]  /*b4b0*/  ISETP.LT.AND P2, PT, R232, UR16, !P2 ;  /* 0x00000010e8007c0c */ /* 0x000fe2000d741270 */
[C---:B0-----:R-:W-:Y:S01]  /*b4c0*/  IMAD.WIDE R16, R23.reuse, 0x2, R12 ;  /* 0x0000000217107825 */ /* 0x041fe200078e020c */
[----:B------:R-:W-:Y:S01]  /*b4d0*/  ULDC UR4, c[0x0][0x22c] ;  /* 0x00008b0000047ab9 */ /* 0x000fe20000000800 */
[----:B------:R-:W-:Y:S01]  /*b4e0*/  ULDC UR10, c[0x0][0x228] ;  /* 0x00008a00000a7ab9 */ /* 0x000fe20000000800 */
[----:B------:R-:W-:Y:S01]  /*b4f0*/  ULDC UR12, c[0x0][0x228] ;  /* 0x00008a00000c7ab9 */ /* 0x000fe20000000800 */
[C---:B------:R-:W-:Y:S01]  /*b500*/  VIADD R3, R23.reuse, UR6 ;  /* 0x0000000617037c36 */ /* 0x040fe20008000000 */
[----:B------:R-:W-:Y:S01]  /*b510*/  ULDC UR6, c[0x0][0x22c] ;  /* 0x00008b0000067ab9 */ /* 0x000fe20000000800 */
[----:B---3--:R-:W-:Y:S01]  /*b520*/  IMAD.WIDE R18, R23, 0x2, R14 ;  /* 0x0000000217127825 */ /* 0x008fe200078e020e */
[----:B------:R-:W-:Y:S01]  /*b530*/  ULDC UR16, c[0x0][0x228] ;  /* 0x00008a0000107ab9 */ /* 0x000fe20000000800 */
[----:B------:R0:W-:Y:S02]  /*b540*/  @P3 STG.E.U16 desc[UR14][R16.64], R53 ;  /* 0x0000003510003986 */ /* 0x0001e4000c10150e */
[----:B----4-:R-:W-:-:S02]  /*b550*/  VIADD R0, R216, 0x47 ;  /* 0x00000047d8007836 */ /* 0x010fc40000000000 */
[----:B------:R-:W-:Y:S01]  /*b560*/  IMAD.WIDE R20, R3, 0x2, R12 ;  /* 0x0000000203147825 */ /* 0x000fe200078e020c */
[----:B------:R3:W-:Y:S01]  /*b570*/  @P0 STG.E.U16 desc[UR14][R18.64], R24 ;  /* 0x0000001812000986 */ /* 0x0007e2000c10150e */
[----:B------:R-:W-:Y:S01]  /*b580*/  ISETP.LT.AND P0, PT, R217, UR8, !P5 ;  /* 0x00000008d9007c0c */ /* 0x000fe2000ef01270 */
[----:B------:R-:W-:Y:S01]  /*b590*/  ULDC UR8, c[0x0][0x228] ;  /* 0x00008a0000087ab9 */ /* 0x000fe20000000800 */
[----:B------:R-:W-:Y:S01]  /*b5a0*/  ISETP.GE.AND P3, PT, R0, UR4, PT ;  /* 0x0000000400007c0c */ /* 0x000fe2000bf66270 */
[C---:B------:R-:W-:Y:S01]  /*b5b0*/  IMAD.WIDE R22, R3.reuse, 0x2, R14 ;  /* 0x0000000203167825 */ /* 0x040fe200078e020e */
[----:B------:R-:W-:Y:S01]  /*b5c0*/  ISETP.LT.AND P5, PT, R232, UR10, !P5 ;  /* 0x0000000ae8007c0c */ /* 0x000fe2000efa1270 */
[----:B------:R-:W-:Y:S01]  /*b5d0*/  ULDC UR4, c[0x0][0x248] ;  /* 0x0000920000047ab9 */ /* 0x000fe20000000800 */
[----:B------:R-:W-:Y:S01]  /*b5e0*/  @P6 STG.E.U16 desc[UR14][R20.64], R118 ;  /* 0x0000007614006986 */ /* 0x000fe2000c10150e */
[----:B------:R-:W-:Y:S01]  /*b5f0*/  VIADD R3, R3, UR4 ;  /* 0x0000000403037c36 */ /* 0x000fe20008000000 */
[----:B------:R-:W-:Y:S01]  /*b600*/  ISETP.LT.AND P6, PT, R217, UR12, !P4 ;  /* 0x0000000cd9007c0c */ /* 0x000fe2000e7c1270 */
[----:B------:R-:W-:Y:S01]  /*b610*/  VIADD R0, R216, 0x48 ;  /* 0x00000048d8007836 */ /* 0x000fe20000000000 */
[----:B------:R-:W-:Y:S01]  /*b620*/  ULDC UR4, c[0x0][0x248] ;  /* 0x0000920000047ab9 */ /* 0x000fe20000000800 */
[----:B------:R4:W-:Y:S01]  /*b630*/  @P2 STG.E.U16 desc[UR14][R22.64], R25 ;  /* 0x0000001916002986 */ /* 0x0009e2000c10150e */
[C---:B0-----:R-:W-:Y:S01]  /*b640*/  IMAD.WIDE R16, R3.reuse, 0x2, R12 ;  /* 0x0000000203107825 */ /* 0x041fe200078e020c */
[----:B------:R-:W-:Y:S01]  /*b650*/  ULDC UR10, c[0x0][0x228] ;  /* 0x00008a00000a7ab9 */ /* 0x000fe20000000800 */
[----:B------:R-:W-:Y:S01]  /*b660*/  ISETP.GE.AND P2, PT, R0, UR6, PT ;  /* 0x0000000600007c0c */ /* 0x000fe2000bf46270 */
[----:B------:R-:W-:Y:S01]  /*b670*/  ULDC UR12, c[0x0][0x228] ;  /* 0x00008a00000c7ab9 */ /* 0x000fe20000000800 */
[C---:B---3--:R-:W-:Y:S01]  /*b680*/  IMAD.WIDE R18, R3.reuse, 0x2, R14 ;  /* 0x0000000203127825 */ /* 0x048fe200078e020e */
[----:B------:R0:W-:Y:S01]  /*b690*/  @P0 STG.E.U16 desc[UR14][R16.64], R54 ;  /* 0x0000003610000986 */ /* 0x0001e2000c10150e */
[----:B------:R-:W-:Y:S01]  /*b6a0*/  ISETP.LT.AND P4, PT, R232, UR8, !P4 ;  /* 0x00000008e8007c0c */ /* 0x000fe2000e781270 */
[----:B------:R-:W-:Y:S01]  /*b6b0*/  ULDC UR6, c[0x0][0x22c] ;  /* 0x00008b0000067ab9 */ /* 0x000fe20000000800 */
[----:B------:R-:W-:Y:S01]  /*b6c0*/  VIADD R0, R216, 0x49 ;  /* 0x00000049d8007836 */ /* 0x000fe20000000000 */
[----:B------:R-:W-:Y:S01]  /*b6d0*/  ULDC UR8, c[0x0][0x228] ;  /* 0x00008a0000087ab9 */ /* 0x000fe20000000800 */
[----:B------:R-:W-:Y:S01]  /*b6e0*/  PRMT R24, R56, 0x7632, R24 ;  /* 0x0000763238187816 */ /* 0x000fe20000000018 */
[----:B----4-:R-:W-:Y:S01]  /*b6f0*/  VIADD R23, R3, UR4 ;  /* 0x0000000403177c36 */ /* 0x010fe20008000000 */
[----:B------:R-:W-:Y:S01]  /*b700*/  PRMT R3, R54, 0x7632, R3 ;  /* 0x0000763236037816 */ /* 0x000fe20000000003 */
[----:B------:R-:W-:Y:S01]  /*b710*/  ULDC UR4, c[0x0][0x22c] ;  /* 0x00008b0000047ab9 */ /* 0x000fe20000000800 */
[----:B------:R-:W-:Y:S01]  /*b720*/  VIADD R22, R216, 0x4b ;  /* 0x0000004bd8167836 */ /* 0x000fe20000000000 */
[----:B------:R-:W-:Y:S01]  /*b730*/  ISETP.GE.AND P0, PT, R0, UR4, PT ;  /* 0x0000000400007c0c */ /* 0x000fe2000bf06270 */
[----:B------:R-:W-:Y:S01]  /*b740*/  IMAD.WIDE R20, R23, 0x2, R12 ;  /* 0x0000000217147825 */ /* 0x000fe200078e020c */
[----:B------:R3:W-:Y:S01]  /*b750*/  @P5 STG.E.U16 desc[UR14][R18.64], R3 ;  /* 0x0000000312005986 */ /* 0x0007e2000c10150e */
[----:B------:R-:W-:Y:S01]  /*b760*/  ISETP.LT.AND P5, PT, R217, UR10, !P3 ;  /* 0x0000000ad9007c0c */ /* 0x000fe2000dfa1270 */
[----:B------:R-:W-:Y:S01]  /*b770*/  ULDC UR4, c[0x0][0x248] ;  /* 0x0000920000047ab9 */ /* 0x000fe20000000800 */
[----:B------:R-:W-:Y:S01]  /*b780*/  VIADD R0, R216, 0x4a ;  /* 0x0000004ad8007836 */ /* 0x000fe20000000000 */
[----:B------:R4:W-:Y:S01]  /*b790*/  @P6 STG.E.U16 desc[UR14][R20.64], R119 ;  /* 0x0000007714006986 */ /* 0x0009e2000c10150e */
[----:B------:R-:W-:Y:S01]  /*b7a0*/  ISETP.LT.AND P6, PT, R232, UR12, !P3 ;  /* 0x0000000ce8007c0c */ /* 0x000fe2000dfc1270 */
[----:B0-----:R-:W-:Y:S01]  /*b7b0*/  IMAD.WIDE R16, R23, 0x2, R14 ;  /* 0x0000000217107825 */ /* 0x001fe200078e020e */
[----:B------:R-:W-:Y:S01]  /*b7c0*/  ULDC UR10, c[0x0][0x228] ;  /* 0x00008a00000a7ab9 */ /* 0x000fe20000000800 */
[----:B------:R-:W-:Y:S01]  /*b7d0*/  ISETP.GE.AND P3, PT, R0, UR6, PT ;  /* 0x0000000600007c0c */ /* 0x000fe2000bf66270 */
[----:B------:R-:W-:Y:S01]  /*b7e0*/  ULDC UR12, c[0x0][0x228] ;  /* 0x00008a00000c7ab9 */ /* 0x000fe20000000800 */
[----:B------:R-:W-:Y:S01]  /*b7f0*/  PRMT R0, R55, 0x7632, R0 ;  /* 0x0000763237007816 */ /* 0x000fe20000000000 */
[----:B------:R-:W-:Y:S01]  /*b800*/  ULDC UR6, c[0x0][0x248] ;  /* 0x0000920000067ab9 */ /* 0x000fe20000000800 */
[----:B---3--:R-:W-:Y:S01]  /*b810*/  VIADD R3, R23, UR4 ;  /* 0x0000000417037c36 */ /* 0x008fe20008000000 */
[----:B------:R-:W-:Y:S01]  /*b820*/  ULDC UR4, c[0x0][0x22c] ;  /* 0x00008b0000047ab9 */ /* 0x000fe20000000800 */
[----:B----4-:R-:W-:-:S02]  /*b830*/  PRMT R119, R119, 0x7632, R119 ;  /* 0x0000763277777816 */ /* 0x010fc40000000077 */
[----:B------:R-:W-:-:S04]  /*b840*/  IMAD.WIDE R18, R3, 0x2, R12 ;  /* 0x0000000203127825 */ /* 0x000fc800078e020c */
[----:B------:R-:W-:Y:S01]  /*b850*/  IMAD.WIDE R20, R3, 0x2, R14 ;  /* 0x0000000203147825 */ /* 0x000fe200078e020e */
[----:B------:R0:W-:Y:S01]  /*b860*/  @P4 STG.E.U16 desc[UR14][R16.64], R119 ;  /* 0x0000007710004986 */ /* 0x0001e2000c10150e */
[----:B------:R-:W-:Y:S01]  /*b870*/  ISETP.GE.AND P4, PT, R22, UR4, PT ;  /* 0x0000000416007c0c */ /* 0x000fe2000bf86270 */
[----:B------:R-:W-:Y:S02]  /*b880*/  ULDC UR4, c[0x0][0x248] ;  /* 0x0000920000047ab9 */ /* 0x000fe40000000800 */
[----:B------:R3:W-:Y:S01]  /*b890*/  @P5 STG.E.U16 desc[UR14][R18.64], R55 ;  /* 0x0000003712005986 */ /* 0x0007e2000c10150e */
[----:B------:R-:W-:Y:S01]  /*b8a0*/  ISETP.LT.AND P5, PT, R217, UR8, !P2 ;  /* 0x00000008d9007c0c */ /* 0x000fe2000d7a1270 */
[----:B------:R-:W-:Y:S01]  /*b8b0*/  VIADD R3, R3, UR4 ;  /* 0x0000000403037c36 */ /* 0x000fe20008000000 */
[C---:B------:R-:W-:Y:S01]  /*b8c0*/  ISETP.LT.AND P2, PT, R232.reuse, UR10, !P2 ;  /* 0x0000000ae8007c0c */ /* 0x040fe2000d741270 */
[----:B------:R4:W-:Y:S01]  /*b8d0*/  @P6 STG.E.U16 desc[UR14][R20.64], R0 ;  /* 0x0000000014006986 */ /* 0x0009e2000c10150e */
[----:B------:R-:W-:Y:S01]  /*b8e0*/  ISETP.LT.AND P6, PT, R217, UR12, !P0 ;  /* 0x0000000cd9007c0c */ /* 0x000fe2000c7c1270 */
        /* <DEDUP_REMOVED lines=8> */
[----:B------:R-:W-:Y:S01]  /*b970*/  @P5 STG.E.U16 desc[UR14][R16.64], R120 ;  /* 0x0000007810005986 */ /* 0x000fe2000c10150e */
[----:B------:R-:W-:Y:S01]  /*b980*/  ULDC UR12, c[0x0][0x228] ;  /* 0x00008a00000c7ab9 */ /* 0x000fe20000000800 */
[----:B----4-:R-:W-:Y:S01]  /*b990*/  VIADD R0, R216, 0x4c ;  /* 0x0000004cd8007836 */ /* 0x010fe20000000000 */
[----:B------:R-:W-:Y:S01]  /*b9a0*/  ULDC UR6, c[0x0][0x22c] ;  /* 0x00008b0000067ab9 */ /* 0x000fe20000000800 */
[----:B------:R-:W-:Y:S01]  /*b9b0*/  IMAD.WIDE R20, R25, 0x2, R12 ;  /* 0x0000000219147825 */ /* 0x000fe200078e020c */
[----:B------:R0:W-:Y:S01]  /*b9c0*/  @P2 STG.E.U16 desc[UR14][R18.64], R3 ;  /* 0x0000000312002986 */ /* 0x0001e2000c10150e */
[----:B------:R-:W-:Y:S01]  /*b9d0*/  ISETP.LT.AND P2, PT, R217, UR8, !P3 ;  /* 0x00000008d9007c0c */ /* 0x000fe2000df41270 */
[----:B------:R-:W-:Y:S01]  /*b9e0*/  ULDC UR8, c[0x0][0x228] ;  /* 0x00008a0000087ab9 */ /* 0x000fe20000000800 */
[----:B------:R-:W-:Y:S01]  /*b9f0*/  ISETP.GE.AND P5, PT, R0, UR4, PT ;  /* 0x0000000400007c0c */ /* 0x000fe2000bfa6270 */
[----:B------:R-:W-:Y:S01]  /*ba00*/  ULDC UR4, c[0x0][0x248] ;  /* 0x0000920000047ab9 */ /* 0x000fe20000000800 */
[----:B------:R-:W-:Y:S01]  /*ba10*/  @P6 STG.E.U16 desc[UR14][R20.64], R56 ;  /* 0x0000003814006986 */ /* 0x000fe2000c10150e */
[----:B------:R-:W-:Y:S01]  /*ba20*/  ISETP.LT.AND P3, PT, R232, UR10, !P3 ;  /* 0x0000000ae8007c0c */ /* 0x000fe2000df61270 */
[----:B------:R-:W-:Y:S01]  /*ba30*/  IMAD.WIDE R22, R25, 0x2, R14 ;  /* 0x0000000219167825 */ /* 0x000fe200078e020e */
[----:B------:R-:W-:Y:S01]  /*ba40*/  ISETP.LT.AND P6, PT, R217, UR12, !P4 ;  /* 0x0000000cd9007c0c */ /* 0x000fe2000e7c1270 */
[----:B------:R-:W-:Y:S01]  /*ba50*/  ULDC UR10, c[0x0][0x228] ;  /* 0x00008a00000a7ab9 */ /* 0x000fe20000000800 */
[----:B------:R-:W-:Y:S01]  /*ba60*/  ULDC UR12, c[0x0][0x228] ;  /* 0x00008a00000c7ab9 */ /* 0x000fe20000000800 */
[----:B------:R-:W-:Y:S01]  /*ba70*/  VIADD R0, R216, 0x4d ;  /* 0x0000004dd8007836 */ /* 0x000fe20000000000 */
[----:B------:R3:W-:Y:S01]  /*ba80*/  @P0 STG.E.U16 desc[UR14][R22.64], R24 ;  /* 0x0000001816000986 */ /* 0x0007e2000c10150e */
[----:B0-----:R-:W-:Y:S01]  /*ba90*/  VIADD R19, R25, UR4 ;  /* 0x0000000419137c36 */ /* 0x001fe20008000000 */
[----:B------:R-:W-:Y:S01]  /*baa0*/  ULDC UR4, c[0x0][0x248] ;  /* 0x0000920000047ab9 */ /* 0x000fe20000000800 */
[----:B------:R-:W-:Y:S01]  /*bab0*/  ISETP.LT.AND P4, PT, R232, UR8, !P4 ;  /* 0x00000008e8007c0c */ /* 0x000fe2000e781270 */
[----:B------:R-:W-:Y:S01]  /*bac0*/  ULDC UR16, c[0x0][0x228] ;  /* 0x00008a0000107ab9 */ /* 0x000fe20000000800 */
[C---:B------:R-:W-:Y:S01]  /*bad0*/  VIADD R3, R19.reuse, UR4 ;  /* 0x0000000413037c36 */ /* 0x040fe20008000000 */
[----:B------:R-:W-:Y:S01]  /*bae0*/  ISETP.GE.AND P0, PT, R0, UR6, PT ;  /* 0x0000000600007c0c */ /* 0x000fe2000bf06270 */
[----:B------:R-:W-:Y:S01]  /*baf0*/  IMAD.WIDE R16, R19, 0x2, R12 ;  /* 0x0000000213107825 */ /* 0x000fe200078e020c */
[----:B------:R-:W-:Y:S01]  /*bb00*/  ULDC UR4, c[0x0][0x22c] ;  /* 0x00008b0000047ab9 */ /* 0x000fe20000000800 */
[----:B------:R-:W-:Y:S01]  /*bb10*/  ULDC UR6, c[0x0][0x22c] ;  /* 0x00008b0000067ab9 */ /* 0x000fe20000000800 */
[----:B------:R-:W-:Y:S01]  /*bb20*/  PRMT R25, R123, 0x7632, R25 ;  /* 0x000076327b197816 */ /* 0x000fe20000000019 */
[----:B------:R-:W-:Y:S01]  /*bb30*/  IMAD.WIDE R18, R19, 0x2, R14 ;  /* 0x0000000213127825 */ /* 0x000fe200078e020e */
[----:B---3--:R-:W-:Y:S01]  /*bb40*/  PRMT R22, R121, 0x7632, R22 ;  /* 0x0000763279167816 */ /* 0x008fe20000000016 */
[----:B------:R0:W-:Y:S01]  /*bb50*/  @P2 STG.E.U16 desc[UR14][R16.64], R121 ;  /* 0x0000007910002986 */ /* 0x0001e2000c10150e */
[----:B------:R-:W-:Y:S01]  /*bb60*/  PRMT R24, R58, 0x7632, R24 ;  /* 0x000076323a187816 */ /* 0x000fe20000000018 */
[----:B------:R-:W-:Y:S01]  /*bb70*/  IMAD.WIDE R20, R3, 0x2, R12 ;  /* 0x0000000203147825 */ /* 0x000fe200078e020c */
[----:B------:R-:W-:Y:S01]  /*bb80*/  ULDC UR8, c[0x0][0x22c] ;  /* 0x00008b0000087ab9 */ /* 0x000fe20000000800 */
[----:B------:R-:W-:Y:S02]  /*bb90*/  @P3 STG.E.U16 desc[UR14][R18.64], R22 ;  /* 0x0000001612003986 */ /* 0x000fe4000c10150e */
[----:B------:R-:W-:-:S02]  /*bba0*/  VIADD R0, R216, 0x4e ;  /* 0x0000004ed8007836 */ /* 0x000fc40000000000 */
[----:B------:R3:W-:Y:S01]  /*bbb0*/  @P6 STG.E.U16 desc[UR14][R20.64], R57 ;  /* 0x0000003914006986 */ /* 0x0007e2000c10150e */
[----:B------:R-:W-:Y:S01]  /*bbc0*/  ISETP.LT.AND P6, PT, R217, UR10, !P5 ;  /* 0x0000000ad9007c0c */ /* 0x000fe2000efc1270 */
[----:B------:R-:W-:Y:S01]  /*bbd0*/  ULDC UR10, c[0x0][0x228] ;  /* 0x00008a00000a7ab9 */ /* 0x000fe20000000800 */
[----:B------:R-:W-:Y:S01]  /*bbe0*/  ISETP.GE.AND P2, PT, R0, UR4, PT ;  /* 0x0000000400007c0c */ /* 0x000fe2000bf46270 */
[----:B------:R-:W-:Y:S01]  /*bbf0*/  ULDC UR4, c[0x0][0x248] ;  /* 0x0000920000047ab9 */ /* 0x000fe20000000800 */
[----:B------:R-:W-:Y:S01]  /*bc00*/  ISETP.LT.AND P5, PT, R232, UR12, !P5 ;  /* 0x0000000ce8007c0c */ /* 0x000fe2000efa1270 */
[----:B------:R-:W-:Y:S01]  /*bc10*/  VIADD R0, R216, 0x4f ;  /* 0x0000004fd8007836 */ /* 0x000fe20000000000 */
[----:B------:R-:W-:Y:S01]  /*bc20*/  ULDC UR12, c[0x0][0x228] ;  /* 0x00008a00000c7ab9 */ /* 0x000fe20000000800 */
[C---:B------:R-:W-:Y:S01]  /*bc30*/  VIADD R23, R3.reuse, UR4 ;  /* 0x0000000403177c36 */ /* 0x040fe20008000000 */
[----:B------:R-:W-:Y:S01]  /*bc40*/  ULDC UR4, c[0x0][0x22c] ;  /* 0x00008b0000047ab9 */ /* 0x000fe20000000800 */
[----:B0-----:R-:W-:Y:S01]  /*bc50*/  IMAD.WIDE R16, R3, 0x2, R14 ;  /* 0x0000000203107825 */ /* 0x001fe200078e020e */
[----:B------:R-:W-:Y:S01]  /*bc60*/  ISETP.GE.AND P3, PT, R0, UR6, PT ;  /* 0x0000000600007c0c */ /* 0x000fe2000bf66270 */
[----:B------:R-:W-:Y:S01]  /*bc70*/  ULDC UR6, c[0x0][0x248] ;  /* 0x0000920000067ab9 */ /* 0x000fe20000000800 */
[----:B---3--:R-:W-:Y:S01]  /*bc80*/  PRMT R57, R57, 0x7632, R57 ;  /* 0x0000763239397816 */ /* 0x008fe20000000039 */
[----:B------:R-:W-:Y:S01]  /*bc90*/  IMAD.WIDE R18, R23, 0x2, R12 ;  /* 0x0000000217127825 */ /* 0x000fe200078e020c */
[----:B------:R-:W-:-:S03]  /*bca0*/  PRMT R0, R122, 0x7632, R0 ;  /* 0x000076327a007816 */ /* 0x000fc60000000000 */
[----:B------:R-:W-:Y:S01]  /*bcb0*/  VIADD R22, R216, 0x50 ;  /* 0x00000050d8167836 */ /* 0x000fe20000000000 */
[----:B------:R-:W-:Y:S01]  /*bcc0*/  @P4 STG.E.U16 desc[UR14][R16.64], R57 ;  /* 0x0000003910004986 */ /* 0x000fe2000c10150e */
[----:B------:R-:W-:-:S03]  /*bcd0*/  IMAD.WIDE R20, R23, 0x2, R14 ;  /* 0x0000000217147825 */ /* 0x000fc600078e020e */
[----:B------:R0:W-:Y:S01]  /*bce0*/  @P6 STG.E.U16 desc[UR14][R18.64], R122 ;  /* 0x0000007a12006986 */ /* 0x0001e2000c10150e */
[----:B------:R-:W-:Y:S01]  /*bcf0*/  ISETP.GE.AND P4, PT, R22, UR4, PT ;  /* 0x0000000416007c0c */ /* 0x000fe2000bf86270 */
[----:B------:R-:W-:Y:S01]  /*bd00*/  ULDC UR4, c[0x0][0x248] ;  /* 0x0000920000047ab9 */ /* 0x000fe20000000800 */
[C---:B------:R-:W-:Y:S01]  /*bd10*/  ISETP.LT.AND P6, PT, R217.reuse, UR16, !P2 ;  /* 0x00000010d9007c0c */ /* 0x040fe2000d7c1270 */
[----:B------:R3:W-:Y:S01]  /*bd20*/  @P5 STG.E.U16 desc[UR14][R20.64], R0 ;  /* 0x0000000014005986 */ /* 0x0007e2000c10150e */
[----:B------:R-:W-:Y:S01]  /*bd30*/  ISETP.LT.AND P5, PT, R217, UR10, !P0 ;  /* 0x0000000ad9007c0c */ /* 0x000fe2000c7a1270 */
[----:B------:R-:W-:Y:S01]  /*bd40*/  ULDC UR10, c[0x0][0x228] ;  /* 0x00008a00000a7ab9 */ /* 0x000fe20000000800 */
[C---:B------:R-:W-:Y:S01]  /*bd50*/  ISETP.LT.AND P0, PT, R232.reuse, UR12, !P0 ;  /* 0x0000000ce8007c0c */ /* 0x040fe2000c701270 */
        /* <DEDUP_REMOVED lines=359> */
[----:B----4-:R-:W-:-:S02]  /*d3d0*/  VIADD R0, R216, 0x6a ;  /* 0x0000006ad8007836 */ /* 0x010fc40000000000 */
[C---:B------:R-:W-:Y:S01]  /*d3e0*/  IMAD.WIDE R20, R25.reuse, 0x2, R12 ;  /* 0x0000000219147825 */ /* 0x040fe200078e020c */
[----:B------:R-:W-:Y:S02]  /*d3f0*/  @P5 STG.E.U16 desc[UR14][R16.64], R71 ;  /* 0x0000004710005986 */ /* 0x000fe4000c10150e */
[----:B------:R-:W-:Y:S01]  /*d400*/  ISETP.GE.AND P5, PT, R0, UR8, PT ;  /* 0x0000000800007c0c */ /* 0x000fe2000bfa6270 */
[----:B------:R-:W-:Y:S01]  /*d410*/  IMAD.WIDE R22, R25, 0x2, R14 ;  /* 0x0000000219167825 */ /* 0x000fe200078e020e */
[----:B------:R0:W-:Y:S01]  /*d420*/  @P0 STG.E.U16 desc[UR14][R18.64], R24 ;  /* 0x0000001812000986 */ /* 0x0001e2000c10150e */
[----:B------:R-:W-:Y:S02]  /*d430*/  ULDC UR8, c[0x0][0x228] ;  /* 0x00008a0000087ab9 */ /* 0x000fe40000000800 */
[----:B------:R-:W-:Y:S01]  /*d440*/  VIADD R0, R216, 0x6b ;  /* 0x0000006bd8007836 */ /* 0x000fe20000000000 */
[----:B------:R-:W-:Y:S01]  /*d450*/  @P6 STG.E.U16 desc[UR14][R20.64], R83 ;  /* 0x0000005314006986 */ /* 0x000fe2000c10150e */
[----:B------:R-:W-:Y:S01]  /*d460*/  ISETP.LT.AND P6, PT, R217, UR12, !P4 ;  /* 0x0000000cd9007c0c */ /* 0x000fe2000e7c1270 */
[----:B------:R-:W-:-:S02]  /*d470*/  ULDC UR12, c[0x0][0x228] ;  /* 0x00008a00000c7ab9 */ /* 0x000fc40000000800 */
        /* <DEDUP_REMOVED lines=22> */
[----:B-1----:R-:W-:Y:S01]  /*d5e0*/  PRMT R24, R73, 0x7632, R24 ;  /* 0x0000763249187816 */ /* 0x002fe20000000018 */
        /* <DEDUP_REMOVED lines=13> */
[----:B-1----:R-:W-:Y:S01]  /*d6c0*/  PRMT R72, R72, 0x7632, R72 ;  /* 0x0000763248487816 */ /* 0x002fe20000000048 */
        /* <DEDUP_REMOVED lines=18> */
[----:B-1----:R-:W-:Y:S01]  /*d7f0*/  IMAD.WIDE R18, R23, 0x2, R14 ;  /* 0x0000000217127825 */ /* 0x002fe200078e020e */
[----:B------:R-:W-:Y:S01]  /*d800*/  ULDC UR12, c[0x0][0x228] ;  /* 0x00008a00000c7ab9 */ /* 0x000fe20000000800 */
[----:B------:R-:W-:Y:S01]  /*d810*/  ULDC UR6, c[0x0][0x22c] ;  /* 0x00008b0000067ab9 */ /* 0x000fe20000000800 */
[----:B------:R-:W-:Y:S01]  /*d820*/  ULDC UR16, c[0x0][0x228] ;  /* 0x00008a0000107ab9 */ /* 0x000fe20000000800 */
[----:B---3--:R-:W-:-:S02]  /*d830*/  IMAD.WIDE R20, R3, 0x2, R12 ;  /* 0x0000000203147825 */ /* 0x008fc400078e020c */
        /* <DEDUP_REMOVED lines=18> */
[C---:B-1----:R-:W-:Y:S01]  /*d960*/  IMAD.WIDE R18, R3.reuse, 0x2, R14 ;  /* 0x0000000203127825 */ /* 0x042fe200078e020e */
[----:B------:R-:W-:Y:S01]  /*d970*/  ULDC UR12, c[0x0][0x228] ;  /* 0x00008a00000c7ab9 */ /* 0x000fe20000000800 */
[----:B------:R-:W-:Y:S01]  /*d980*/  ISETP.LT.AND P4, PT, R232, UR8, !P4 ;  /* 0x00000008e8007c0c */ /* 0x000fe2000e781270 */
[----:B------:R-:W-:Y:S01]  /*d990*/  ULDC UR6, c[0x0][0x22c] ;  /* 0x00008b0000067ab9 */ /* 0x000fe20000000800 */
[----:B---3--:R-:W-:Y:S01]  /*d9a0*/  VIADD R23, R3, UR4 ;  /* 0x0000000403177c36 */ /* 0x008fe20008000000 */
        /* <DEDUP_REMOVED lines=18> */
[----:B-1----:R-:W-:Y:S01]  /*dad0*/  VIADD R3, R23, UR4 ;  /* 0x0000000417037c36 */ /* 0x002fe20008000000 */
[----:B------:R-:W-:Y:S01]  /*dae0*/  ULDC UR4, c[0x0][0x22c] ;  /* 0x00008b0000047ab9 */ /* 0x000fe20000000800 */
[----:B------:R-:W-:Y:S01]  /*daf0*/  ULDC UR12, c[0x0][0x228] ;  /* 0x00008a00000c7ab9 */ /* 0x000fe20000000800 */
[----:B------:R-:W-:Y:S01]  /*db00*/  ULDC UR6, c[0x0][0x248] ;  /* 0x0000920000067ab9 */ /* 0x000fe20000000800 */
[----:B---3--:R-:W-:Y:S01]  /*db10*/  PRMT R87, R87, 0x7632, R87 ;  /* 0x0000763257577816 */ /* 0x008fe20000000057 */
[----:B------:R-:W-:-:S04]  /*db20*/  IMAD.WIDE R18, R3, 0x2, R12 ;  /* 0x0000000203127825 */ /* 0x000fc800078e020c */
[C---:B------:R-:W-:Y:S01]  /*db30*/  IMAD.WIDE R20, R3.reuse, 0x2, R14 ;  /* 0x0000000203147825 */ /* 0x040fe200078e020e */
[----:B------:R0:W-:Y:S01]  /*db40*/  @P4 STG.E.U16 desc[UR14][R16.64], R87 ;  /* 0x0000005710004986 */ /* 0x0001e2000c10150e */
[----:B------:R-:W-:Y:S01]  /*db50*/  ISETP.GE.AND P4, PT, R22, UR4, PT ;  /* 0x0000000416007c0c */ /* 0x000fe2000bf86270 */
[----:B------:R-:W-:Y:S01]  /*db60*/  ULDC UR4, c[0x0][0x248] ;  /* 0x0000920000047ab9 */ /* 0x000fe20000000800 */
[----:B------:R-:W-:Y:S01]  /*db70*/  VIADD R24, R216, 0x74 ;  /* 0x00000074d8187836 */ /* 0x000fe20000000000 */
        /* <DEDUP_REMOVED lines=13> */
[----:B------:R-:W-:Y:S01]  /*dc50*/  PRMT R3, R4, 0x7632, R3 ;  /* 0x0000763204037816 */ /* 0x000fe20000000003 */
[----:B------:R-:W-:Y:S01]  /*dc60*/  ULDC UR10, c[0x0][0x228] ;  /* 0x00008a00000a7ab9 */ /* 0x000fe20000000800 */
[----:B------:R-:W-:Y:S01]  /*dc70*/  ULDC UR12, c[0x0][0x228] ;  /* 0x00008a00000c7ab9 */ /* 0x000fe20000000800 */
[----:B---3--:R-:W-:Y:S01]  /*dc80*/  PRMT R0, R76, 0x7632, R0 ;  /* 0x000076324c007816 */ /* 0x008fe20000000000 */
[C---:B------:R-:W-:Y:S01]  /*dc90*/  IMAD.WIDE R20, R25.reuse, 0x2, R12 ;  /* 0x0000000219147825 */ /* 0x040fe200078e020c */
[----:B------:R0:W-:Y:S01]  /*dca0*/  @P5 STG.E.U16 desc[UR14][R16.64], R76 ;  /* 0x0000004c10005986 */ /* 0x0001e2000c10150e */
[----:B------:R-:W-:Y:S01]  /*dcb0*/  ISETP.GE.AND P5, PT, R24, UR4, PT ;  /* 0x0000000418007c0c */ /* 0x000fe2000bfa6270 */
[----:B------:R-:W-:Y:S01]  /*dcc0*/  ULDC UR4, c[0x0][0x248] ;  /* 0x0000920000047ab9 */ /* 0x000fe20000000800 */
[----:B------:R-:W-:Y:S01]  /*dcd0*/  IMAD.WIDE R22, R25, 0x2, R14 ;  /* 0x0000000219167825 */ /* 0x000fe200078e020e */
[----:B------:R1:W-:Y:S01]  /*dce0*/  @P0 STG.E.U16 desc[UR14][R18.64], R0 ;  /* 0x0000000012000986 */ /* 0x0003e2000c10150e */
[----:B------:R-:W-:-:S02]  /*dcf0*/  ULDC UR16, c[0x0][0x228] ;  /* 0x00008a0000107ab9 */ /* 0x000fc40000000800 */
[----:B------:R-:W-:Y:S01]  /*dd00*/  VIADD R25, R25, UR4 ;  /* 0x0000000419197c36 */ /* 0x000fe20008000000 */
[----:B------:R3:W-:Y:S01]  /*dd10*/  @P6 STG.E.U16 desc[UR14][R20.64], R4 ;  /* 0x0000000414006986 */ /* 0x0007e2000c10150e */
[C---:B------:R-:W-:Y:S01]  /*dd20*/  ISETP.LT.AND P6, PT, R217.reuse, UR10, !P4 ;  /* 0x0000000ad9007c0c */ /* 0x040fe2000e7c1270 */
[----:B------:R-:W-:Y:S01]  /*dd30*/  ULDC UR4, c[0x0][0x248] ;  /* 0x0000920000047ab9 */ /* 0x000fe20000000800 */
[----:B------:R-:W-:Y:S01]  /*dd40*/  ULDC UR10, c[0x0][0x228] ;  /* 0x00008a00000a7ab9 */ /* 0x000fe20000000800 */
[----:B------:R4:W-:Y:S01]  /*dd50*/  @P2 STG.E.U16 desc[UR14][R22.64], R3 ;  /* 0x0000000316002986 */ /* 0x0009e2000c10150e */
[----:B------:R-:W-:Y:S01]  /*dd60*/  ISETP.LT.AND P2, PT, R217, UR6, !P3 ;  /* 0x00000006d9007c0c */ /* 0x000fe2000df41270 */
[C---:B0-----:R-:W-:Y:S01]  /*dd70*/  IMAD.WIDE R16, R25.reuse, 0x2, R12 ;  /* 0x0000000219107825 */ /* 0x041fe200078e020c */
[C---:B------:R-:W-:Y:S01]  /*dd80*/  ISETP.LT.AND P3, PT, R232.reuse, UR8, !P3 ;  /* 0x00000008e8007c0c */ /* 0x040fe2000df61270 */
[----:B------:R-:W-:Y:S01]  /*dd90*/  ULDC UR6, c[0x0][0x228] ;  /* 0x00008a0000067ab9 */ /* 0x000fe20000000800 */
[----:B------:R-:W-:Y:S01]  /*dda0*/  ULDC UR8, c[0x0][0x228] ;  /* 0x00008a0000087ab9 */ /* 0x000fe20000000800 */
[----:B-1----:R-:W-:Y:S01]  /*ddb0*/  IMAD.WIDE R18, R25, 0x2, R14 ;  /* 0x0000000219127825 */ /* 0x002fe200078e020e */
[----:B------:R-:W-:Y:S01]  /*ddc0*/  ISETP.LT.AND P4, PT, R232, UR6, !P4 ;  /* 0x00000006e8007c0c */ /* 0x000fe2000e781270 */
[----:B------:R-:W-:Y:S01]  /*ddd0*/  ULDC UR6, c[0x0][0x228] ;  /* 0x00008a0000067ab9 */ /* 0x000fe20000000800 */
[----:B---3--:R-:W-:Y:S01]  /*dde0*/  PRMT R4, R77, 0x7632, R4 ;  /* 0x000076324d047816 */ /* 0x008fe20000000004 */
[----:B------:R-:W-:-:S02]  /*ddf0*/  VIADD R0, R216, 0x75 ;  /* 0x00000075d8007836 */ /* 0x000fc40000000000 */
[----:B----4-:R-:W-:Y:S01]  /*de00*/  VIADD R3, R25, UR4 ;  /* 0x0000000419037c36 */ /* 0x010fe20008000000 */
[----:B------:R-:W-:Y:S01]  /*de10*/  ULDC UR4, c[0x0][0x248] ;  /* 0x0000920000047ab9 */ /* 0x000fe20000000800 */
[----:B------:R0:W-:Y:S01]  /*de20*/  @P2 STG.E.U16 desc[UR14][R16.64], R77 ;  /* 0x0000004d10002986 */ /* 0x0001e2000c10150e */
[----:B------:R-:W-:Y:S01]  /*de30*/  VIADD R22, R216, 0x76 ;  /* 0x00000076d8167836 */ /* 0x000fe20000000000 */
[----:B------:R-:W-:Y:S01]  /*de40*/  ISETP.GE.AND P0, PT, R0, UR25, PT ;  /* 0x0000001900007c0c */ /* 0x000fe2000bf06270 */
[C-C-:B------:R-:W-:Y:S01]  /*de50*/  IMAD.WIDE R20, R3.reuse, 0x2, R12.reuse ;  /* 0x0000000203147825 */ /* 0x140fe200078e020c */
[----:B------:R1:W-:Y:S02]  /*de60*/  @P3 STG.E.U16 desc[UR14][R18.64], R4 ;  /* 0x0000000412003986 */ /* 0x0003e4000c10150e */
[----:B------:R-:W-:Y:S01]  /*de70*/  ISETP.GE.AND P2, PT, R22, UR23, PT ;  /* 0x0000001716007c0c */ /* 0x000fe2000bf46270 */
[----:B------:R-:W-:Y:S01]  /*de80*/  VIADD R23, R3, UR4 ;  /* 0x0000000403177c36 */ /* 0x000fe20008000000 */
[----:B------:R3:W-:Y:S01]  /*de90*/  @P6 STG.E.U16 desc[UR14][R20.64], R5 ;  /* 0x0000000514006986 */ /* 0x0007e2000c10150e */
[----:B------:R-:W-:Y:S01]  /*dea0*/  ISETP.LT.AND P6, PT, R217, UR8, !P5 ;  /* 0x00000008d9007c0c */ /* 0x000fe2000efc1270 */
[----:B------:R-:W-:Y:S01]  /*deb0*/  ULDC UR8, c[0x0][0x228] ;  /* 0x00008a0000087ab9 */ /* 0x000fe20000000800 */
[----:B------:R-:W-:Y:S01]  /*dec0*/  ISETP.LT.AND P5, PT, R232, UR6, !P5 ;  /* 0x00000006e8007c0c */ /* 0x000fe2000efa1270 */
[C---:B0-----:R-:W-:Y:S01]  /*ded0*/  IMAD.WIDE R16, R23.reuse, 0x2, R12 ;  /* 0x0000000217107825 */ /* 0x041fe200078e020c */
[----:B------:R-:W-:Y:S01]  /*dee0*/  ULDC UR4, c[0x0][0x248] ;  /* 0x0000920000047ab9 */ /* 0x000fe20000000800 */
[----:B------:R-:W-:Y:S01]  /*def0*/  ULDC UR6, c[0x0][0x248] ;  /* 0x0000920000067ab9 */ /* 0x000fe20000000800 */
[----:B------:R-:W0:Y:S01]  /*df00*/  LDS.128 R24, [R2] ;  /* 0x0000000002187984 */ /* 0x000e220000000c00 */
[----:B-1----:R-:W-:Y:S01]  /*df10*/  IMAD.WIDE R18, R23, 0x2, R14 ;  /* 0x0000000217127825 */ /* 0x002fe200078e020e */
[----:B------:R-:W-:-:S02]  /*df20*/  PRMT R22, R6, 0x7632, R22 ;  /* 0x0000763206167816 */ /* 0x000fc40000000016 */
[----:B---3--:R-:W-:Y:S01]  /*df30*/  PRMT R21, R5, 0x7632, R21 ;  /* 0x0000763205157816 */ /* 0x008fe20000000015 */
[----:B------:R-:W-:Y:S01]  /*df40*/  IMAD.WIDE R4, R3, 0x2, R14 ;  /* 0x0000000203047825 */ /* 0x000fe200078e020e */
[----:B------:R-:W-:-:S03]  /*df50*/  PRMT R3, R78, 0x7632, R3 ;  /* 0x000076324e037816 */ /* 0x000fc60000000003 */
[----:B------:R-:W-:Y:S01]  /*df60*/  VIADD R23, R23, UR4 ;  /* 0x0000000417177c36 */ /* 0x000fe20008000000 */
[----:B------:R1:W-:Y:S01]  /*df70*/  @P4 STG.E.U16 desc[UR14][R4.64], R21 ;  /* 0x0000001504004986 */ /* 0x0003e2000c10150e */
[C---:B------:R-:W-:Y:S01]  /*df80*/  VIADD R20, R216.reuse, 0x78 ;  /* 0x00000078d8147836 */ /* 0x040fe20000000000 */
[----:B------:R-:W-:Y:S01]  /*df90*/  ULDC UR4, c[0x0][0x248] ;  /* 0x0000920000047ab9 */ /* 0x000fe20000000800 */
[----:B------:R-:W-:Y:S01]  /*dfa0*/  VIADD R0, R216, 0x77 ;  /* 0x00000077d8007836 */ /* 0x000fe20000000000 */
        /* <DEDUP_REMOVED lines=8> */
[C---:B-1----:R-:W-:Y:S01]  /*e030*/  IMAD.WIDE R4, R23.reuse, 0x2, R12 ;  /* 0x0000000217047825 */ /* 0x042fe200078e020c */
[----:B------:R-:W-:Y:S01]  /*e040*/  ISETP.GE.AND P4, PT, R20, UR19, PT ;  /* 0x0000001314007c0c */ /* 0x000fe2000bf86270 */
[----:B------:R-:W-:Y:S01]  /*e050*/  ULDC UR10, c[0x0][0x228] ;  /* 0x00008a00000a7ab9 */ /* 0x000fe20000000800 */
[----:B------:R-:W-:Y:S01]  /*e060*/  ISETP.GE.AND P3, PT, R0, UR21, PT ;  /* 0x0000001500007c0c */ /* 0x000fe2000bf66270 */
[----:B---3--:R-:W-:Y:S01]  /*e070*/  IMAD.WIDE R16, R23, 0x2, R14 ;  /* 0x0000000217107825 */ /* 0x008fe200078e020e */
[----:B------:R-:W-:-:S03]  /*e080*/  ULDC UR16, c[0x0][0x228] ;  /* 0x00008a0000107ab9 */ /* 0x000fc60000000800 */
[----:B----4-:R-:W-:Y:S01]  /*e090*/  VIADD R3, R23, UR6 ;  /* 0x0000000617037c36 */ /* 0x010fe20008000000 */
[----:B------:R-:W-:Y:S01]  /*e0a0*/  PRMT R23, R79, 0x7632, R23 ;  /* 0x000076324f177816 */ /* 0x000fe20000000017 */
[----:B------:R1:W-:Y:S01]  /*e0b0*/  @P5 STG.E.U16 desc[UR14][R4.64], R6 ;  /* 0x0000000604005986 */ /* 0x0003e2000c10150e */
[----:B------:R-:W-:Y:S01]  /*e0c0*/  VIADD R0, R216, 0x79 ;  /* 0x00000079d8007836 */ /* 0x000fe20000000000 */
[----:B------:R-:W-:Y:S01]  /*e0d0*/  ULDC UR6, c[0x0][0x248] ;  /* 0x0000920000067ab9 */ /* 0x000fe20000000800 */
[C---:B------:R-:W-:Y:S01]  /*e0e0*/  IMAD.WIDE R18, R3.reuse, 0x2, R12 ;  /* 0x0000000203127825 */ /* 0x040fe200078e020c */
[----:B------:R-:W-:Y:S02]  /*e0f0*/  @P0 STG.E.U16 desc[UR14][R16.64], R22 ;  /* 0x0000001610000986 */ /* 0x000fe4000c10150e */
[----:B------:R-:W-:Y:S01]  /*e100*/  ISETP.GE.AND P5, PT, R0, UR17, PT ;  /* 0x0000001100007c0c */ /* 0x000fe2000bfa6270 */
[----:B------:R-:W-:Y:S01]  /*e110*/  IMAD.WIDE R20, R3, 0x2, R14 ;  /* 0x0000000203147825 */ /* 0x000fe200078e020e */
[----:B------:R-:W-:Y:S01]  /*e120*/  @P6 STG.E.U16 desc[UR14][R18.64], R79 ;  /* 0x0000004f12006986 */ /* 0x000fe2000c10150e */
[----:B------:R-:W-:-:S02]  /*e130*/  ISETP.LT.AND P6, PT, R217, UR12, !P4 ;  /* 0x0000000cd9007c0c */ /* 0x000fc4000e7c1270 */
[----:B------:R-:W-:Y:S01]  /*e140*/  VIADD R0, R216, 0x7a ;  /* 0x0000007ad8007836 */ /* 0x000fe20000000000 */
[----:B------:R3:W-:Y:S01]  /*e150*/  @P2 STG.E.U16 desc[UR14][R20.64], R23 ;  /* 0x0000001714002986 */ /* 0x0007e2000c10150e */
[----:B------:R-:W-:Y:S01]  /*e160*/  ISETP.LT.AND P2, PT, R217, UR8, !P3 ;  /* 0x00000008d9007c0c */ /* 0x000fe2000df41270 */
[----:B-1----:R-:W-:Y:S01]  /*e170*/  VIADD R5, R3, UR4 ;  /* 0x0000000403057c36 */ /* 0x002fe20008000000 */
[C---:B------:R-:W-:Y:S01]  /*e180*/  ISETP.LT.AND P3, PT, R232.reuse, UR10, !P3 ;  /* 0x0000000ae8007c0c */ /* 0x040fe2000df61270 */
[----:B------:R-:W-:Y:S01]  /*e190*/  ULDC UR8, c[0x0][0x228] ;  /* 0x00008a0000087ab9 */ /* 0x000fe20000000800 */
[----:B------:R-:W-:Y:S01]  /*e1a0*/  ISETP.LT.AND P4, PT, R232, UR16, !P4 ;  /* 0x00000010e8007c0c */ /* 0x000fe2000e781270 */
[----:B------:R-:W-:Y:S01]  /*e1b0*/  IMAD.WIDE R2, R5, 0x2, R12 ;  /* 0x0000000205027825 */ /* 0x000fe200078e020c */
[----:B------:R-:W-:Y:S01]  /*e1c0*/  ISETP.GE.AND P0, PT, R0, UR13, PT ;  /* 0x0000000d00007c0c */ /* 0x000fe2000bf06270 */
[----:B------:R-:W-:Y:S01]  /*e1d0*/  ULDC UR4, c[0x0][0x248] ;  /* 0x0000920000047ab9 */ /* 0x000fe20000000800 */
[----:B------:R-:W-:Y:S01]  /*e1e0*/  PRMT R0, R7, 0x7632, R0 ;  /* 0x0000763207007816 */ /* 0x000fe20000000000 */
[----:B------:R-:W-:Y:S01]  /*e1f0*/  ULDC UR10, c[0x0][0x228] ;  /* 0x00008a00000a7ab9 */ /* 0x000fe20000000800 */
[----:B--2---:R-:W-:Y:S01]  /*e200*/  PRMT R6, R8, 0x7632, R6 ;  /* 0x0000763208067816 */ /* 0x004fe20000000006 */
[C---:B---3--:R-:W-:Y:S01]  /*e210*/  VIADD R21, R5.reuse, UR6 ;  /* 0x0000000605157c36 */ /* 0x048fe20008000000 */
[----:B------:R-:W-:Y:S01]  /*e220*/  ULDC UR6, c[0x0][0x228] ;  /* 0x00008a0000067ab9 */ /* 0x000fe20000000800 */
[----:B------:R-:W-:Y:S01]  /*e230*/  IMAD.WIDE R4, R5, 0x2, R14 ;  /* 0x0000000205047825 */ /* 0x000fe200078e020e */
[----:B------:R1:W-:Y:S03]  /*e240*/  @P2 STG.E.U16 desc[UR14][R2.64], R7 ;  /* 0x0000000702002986 */ /* 0x0003e6000c10150e */
[C---:B------:R-:W-:Y:S01]  /*e250*/  IMAD.WIDE R16, R21.reuse, 0x2, R12 ;  /* 0x0000000215107825 */ /* 0x040fe200078e020c */
[----:B------:R-:W-:Y:S03]  /*e260*/  @P3 STG.E.U16 desc[UR14][R4.64], R0 ;  /* 0x0000000004003986 */ /* 0x000fe6000c10150e */
[----:B------:R-:W-:Y:S01]  /*e270*/  IMAD.WIDE R18, R21, 0x2, R14 ;  /* 0x0000000215127825 */ /* 0x000fe200078e020e */
[----:B------:R0:W-:Y:S01]  /*e280*/  @P6 STG.E.U16 desc[UR14][R16.64], R8 ;  /* 0x0000000810006986 */ /* 0x0001e2000c10150e */
[----:B------:R-:W-:-:S02]  /*e290*/  ISETP.LT.AND P6, PT, R217, UR10, !P0 ;  /* 0x0000000ad9007c0c */ /* 0x000fc4000c7c1270 */
[----:B------:R-:W-:Y:S01]  /*e2a0*/  VIADD R21, R21, UR4 ;  /* 0x0000000415157c36 */ /* 0x000fe20008000000 */
[----:B------:R2:W-:Y:S01]  /*e2b0*/  @P4 STG.E.U16 desc[UR14][R18.64], R6 ;  /* 0x0000000612004986 */ /* 0x0005e2000c10150e */
[----:B------:R-:W-:Y:S01]  /*e2c0*/  ISETP.LT.AND P4, PT, R217, UR6, !P5 ;  /* 0x00000006d9007c0c */ /* 0x000fe2000ef81270 */
[----:B------:R-:W-:Y:S01]  /*e2d0*/  ULDC UR4, c[0x0][0x248] ;  /* 0x0000920000047ab9 */ /* 0x000fe20000000800 */
[----:B------:R-:W-:Y:S01]  /*e2e0*/  ISETP.LT.AND P5, PT, R232, UR8, !P5 ;  /* 0x00000008e8007c0c */ /* 0x000fe2000efa1270 */
[----:B------:R-:W-:Y:S01]  /*e2f0*/  VIADD R20, R216, 0x7b ;  /* 0x0000007bd8147836 */ /* 0x000fe20000000000 */
[----:B------:R-:W-:Y:S01]  /*e300*/  ULDC UR6, c[0x0][0x228] ;  /* 0x00008a0000067ab9 */ /* 0x000fe20000000800 */
[C---:B-1----:R-:W-:Y:S01]  /*e310*/  IMAD.WIDE R2, R21.reuse, 0x2, R12 ;  /* 0x0000000215027825 */ /* 0x042fe200078e020c */
[----:B------:R-:W-:Y:S01]  /*e320*/  ULDC UR8, c[0x0][0x228] ;  /* 0x00008a0000087ab9 */ /* 0x000fe20000000800 */
[----:B0-----:R-:W-:Y:S02]  /*e330*/  PRMT R8, R24, 0x7632, R8 ;  /* 0x0000763218087816 */ /* 0x001fe40000000008 */
[C---:B------:R-:W-:Y:S01]  /*e340*/  VIADD R17, R21.reuse, UR4 ;  /* 0x0000000415117c36 */ /* 0x040fe20008000000 */
[----:B------:R-:W-:Y:S01]  /*e350*/  ISETP.GE.AND P2, PT, R20, UR11, PT ;  /* 0x0000000b14007c0c */ /* 0x000fe2000bf46270 */
[----:B------:R-:W-:Y:S01]  /*e360*/  VIADD R16, R216, 0x7d ;  /* 0x0000007dd8107836 */ /* 0x000fe20000000000 */
[----:B------:R-:W-:Y:S01]  /*e370*/  ISETP.LT.AND P0, PT, R232, UR6, !P0 ;  /* 0x00000006e8007c0c */ /* 0x000fe2000c701270 */
[----:B------:R-:W-:Y:S01]  /*e380*/  VIADD R0, R216, 0x7c ;  /* 0x0000007cd8007836 */ /* 0x000fe20000000000 */
[----:B------:R0:W-:Y:S01]  /*e390*/  @P4 STG.E.U16 desc[UR14][R2.64], R24 ;  /* 0x0000001802004986 */ /* 0x0001e2000c10150e */
[----:B------:R-:W-:Y:S01]  /*e3a0*/  IMAD.WIDE R4, R21, 0x2, R14 ;  /* 0x0000000215047825 */ /* 0x000fe200078e020e */
[----:B------:R-:W-:Y:S01]  /*e3b0*/  ISETP.GE.AND P4, PT, R16, UR7, PT ;  /* 0x0000000710007c0c */ /* 0x000fe2000bf86270 */
[----:B------:R-:W-:Y:S01]  /*e3c0*/  ULDC UR7, c[0x0][0x228] ;  /* 0x00008a0000077ab9 */ /* 0x000fe20000000800 */
[----:B------:R-:W-:Y:S01]  /*e3d0*/  ISETP.GE.AND P3, PT, R0, UR9, PT ;  /* 0x0000000900007c0c */ /* 0x000fe2000bf66270 */
[----:B--2---:R-:W-:Y:S01]  /*e3e0*/  IMAD.WIDE R6, R17, 0x2, R12 ;  /* 0x0000000211067825 */ /* 0x004fe200078e020c */
[----:B------:R1:W-:Y:S01]  /*e3f0*/  @P5 STG.E.U16 desc[UR14][R4.64], R8 ;  /* 0x0000000804005986 */ /* 0x0003e2000c10150e */
[----:B------:R-:W-:Y:S01]  /*e400*/  ULDC UR4, c[0x0][0x248] ;  /* 0x0000920000047ab9 */ /* 0x000fe20000000800 */
[----:B------:R-:W-:Y:S01]  /*e410*/  ULDC UR9, c[0x0][0x228] ;  /* 0x00008a0000097ab9 */ /* 0x000fe20000000800 */
[----:B------:R-:W-:Y:S01]  /*e420*/  ISETP.LT.AND P5, PT, R217, UR7, !P2 ;  /* 0x00000007d9007c0c */ /* 0x000fe2000d7a1270 */
[----:B------:R2:W-:Y:S01]  /*e430*/  @P6 STG.E.U16 desc[UR14][R6.64], R9 ;  /* 0x0000000906006986 */ /* 0x0005e2000c10150e */
[----:B------:R-:W-:Y:S01]  /*e440*/  ISETP.LT.AND P2, PT, R232, UR8, !P2 ;  /* 0x00000008e8007c0c */ /* 0x000fe2000d741270 */
[----:B------:R-:W-:Y:S01]  /*e450*/  VIADD R19, R17, UR4 ;  /* 0x0000000411137c36 */ /* 0x000fe20008000000 */
[----:B------:R-:W-:Y:S01]  /*e460*/  ISETP.LT.AND P6, PT, R217, UR9, !P3 ;  /* 0x00000009d9007c0c */ /* 0x000fe2000dfc1270 */
[----:B------:R-:W-:Y:S01]  /*e470*/  ULDC UR4, c[0x0][0x248] ;  /* 0x0000920000047ab9 */ /* 0x000fe20000000800 */
[----:B------:R-:W-:Y:S01]  /*e480*/  PRMT R0, R9, 0x7632, R0 ;  /* 0x0000763209007816 */ /* 0x000fe20000000000 */
[----:B------:R-:W-:Y:S01]  /*e490*/  VIADD R21, R19, UR4 ;  /* 0x0000000413157c36 */ /* 0x000fe20008000000 */
[----:B------:R-:W-:Y:S01]  /*e4a0*/  PRMT R16, R25, 0x7632, R16 ;  /* 0x0000763219107816 */ /* 0x000fe20000000010 */
[----:B0-----:R-:W-:Y:S01]  /*e4b0*/  IMAD.WIDE R2, R17, 0x2, R14 ;  /* 0x0000000211027825 */ /* 0x001fe200078e020e */
[----:B------:R-:W-:Y:S01]  /*e4c0*/  ULDC UR6, c[0x0][0x228] ;  /* 0x00008a0000067ab9 */ /* 0x000fe20000000800 */
[----:B------:R-:W-:Y:S01]  /*e4d0*/  ULDC UR4, c[0x0][0x228] ;  /* 0x00008a0000047ab9 */ /* 0x000fe20000000800 */
[----:B------:R-:W-:Y:S01]  /*e4e0*/  ULDC UR7, c[0x0][0x228] ;  /* 0x00008a0000077ab9 */ /* 0x000fe20000000800 */
[C---:B-1----:R-:W-:Y:S01]  /*e4f0*/  IMAD.WIDE R4, R19.reuse, 0x2, R12 ;  /* 0x0000000213047825 */ /* 0x042fe200078e020c */
[----:B------:R0:W-:Y:S01]  /*e500*/  @P0 STG.E.U16 desc[UR14][R2.64], R0 ;  /* 0x0000000002000986 */ /* 0x0001e2000c10150e */
[----:B------:R-:W-:Y:S01]  /*e510*/  ULDC UR8, c[0x0][0x228] ;  /* 0x00008a0000087ab9 */ /* 0x000fe20000000800 */
[----:B------:R-:W-:Y:S01]  /*e520*/  ULDC UR9, c[0x0][0x228] ;  /* 0x00008a0000097ab9 */ /* 0x000fe20000000800 */
[----:B--2---:R-:W-:Y:S01]  /*e530*/  IMAD.WIDE R6, R19, 0x2, R14 ;  /* 0x0000000213067825 */ /* 0x004fe200078e020e */
[----:B------:R-:W-:Y:S01]  /*e540*/  @P5 STG.E.U16 desc[UR14][R4.64], R25 ;  /* 0x0000001904005986 */ /* 0x000fe2000c10150e */
[----:B------:R-:W-:-:S02]  /*e550*/  PRMT R18, R11, 0x7632, R18 ;  /* 0x000076320b127816 */ /* 0x000fc40000000012 */
[----:B------:R-:W-:Y:S01]  /*e560*/  IMAD.WIDE R8, R21, 0x2, R12 ;  /* 0x0000000215087825 */ /* 0x000fe200078e020c */
[----:B------:R1:W-:Y:S01]  /*e570*/  @P2 STG.E.U16 desc[UR14][R6.64], R16 ;  /* 0x0000001006002986 */ /* 0x0003e2000c10150e */
[C---:B------:R-:W-:Y:S01]  /*e580*/  ISETP.LT.AND P2, PT, R217.reuse, UR6, !P1 ;  /* 0x00000006d9007c0c */ /* 0x040fe2000cf41270 */
[----:B------:R-:W-:Y:S01]  /*e590*/  ULDC UR6, c[0x0][0x228] ;  /* 0x00008a0000067ab9 */ /* 0x000fe20000000800 */
[----:B------:R-:W-:Y:S01]  /*e5a0*/  VIADD R216, R216, 0x7e ;  /* 0x0000007ed8d87836 */ /* 0x000fe20000000000 */
[----:B------:R2:W-:Y:S01]  /*e5b0*/  @P6 STG.E.U16 desc[UR14][R8.64], R10 ;  /* 0x0000000a08006986 */ /* 0x0005e2000c10150e */
[----:B------:R-:W-:Y:S01]  /*e5c0*/  ISETP.LT.AND P6, PT, R217, UR4, !P4 ;  /* 0x00000004d9007c0c */ /* 0x000fe2000e7c1270 */
[----:B------:R-:W-:Y:S01]  /*e5d0*/  ULDC UR4, c[0x0][0x248] ;  /* 0x0000920000047ab9 */ /* 0x000fe20000000800 */
[----:B------:R-:W-:Y:S01]  /*e5e0*/  ISETP.LT.AND P3, PT, R232, UR6, !P3 ;  /* 0x00000006e8007c0c */ /* 0x000fe2000df61270 */
[C---:B0-----:R-:W-:Y:S01]  /*e5f0*/  IMAD.WIDE R2, R21.reuse, 0x2, R14 ;  /* 0x0000000215027825 */ /* 0x041fe200078e020e */
[----:B------:R-:W-:Y:S01]  /*e600*/  ISETP.GE.AND P0, PT, R216, UR5, PT ;  /* 0x00000005d8007c0c */ /* 0x000fe2000bf06270 */
[----:B------:R-:W-:Y:S01]  /*e610*/  ULDC UR5, c[0x0][0x228] ;  /* 0x00008a0000057ab9 */ /* 0x000fe20000000800 */
[C---:B------:R-:W-:Y:S01]  /*e620*/  ISETP.LT.AND P4, PT, R232.reuse, UR7, !P4 ;  /* 0x00000007e8007c0c */ /* 0x040fe2000e781270 */
[----:B-1----:R-:W-:Y:S01]  /*e630*/  VIADD R7, R21, UR4 ;  /* 0x0000000415077c36 */ /* 0x002fe20008000000 */
[----:B------:R-:W-:Y:S01]  /*e640*/  ISETP.LT.AND P5, PT, R217, UR5, !P0 ;  /* 0x00000005d9007c0c */ /* 0x000fe2000c7a1270 */
[----:B------:R-:W-:Y:S01]  /*e650*/  ULDC UR5, c[0x0][0x248] ;  /* 0x0000920000057ab9 */ /* 0x000fe20000000800 */
[C---:B------:R-:W-:Y:S01]  /*e660*/  ISETP.LT.AND P0, PT, R232.reuse, UR8, !P0 ;  /* 0x00000008e8007c0c */ /* 0x040fe2000c701270 */
[----:B------:R-:W-:Y:S01]  /*e670*/  VIADD R17, R7, UR5 ;  /* 0x0000000507117c36 */ /* 0x000fe20008000000 */
[----:B------:R-:W-:Y:S01]  /*e680*/  ISETP.LT.AND P1, PT, R232, UR9, !P1 ;  /* 0x00000009e8007c0c */ /* 0x000fe2000cf21270 */
[----:B------:R-:W-:Y:S01]  /*e690*/  ULDC UR4, c[0x0][0x248] ;  /* 0x0000920000047ab9 */ /* 0x000fe20000000800 */
[----:B--2---:R-:W-:Y:S01]  /*e6a0*/  PRMT R10, R10, 0x7632, R10 ;  /* 0x000076320a0a7816 */ /* 0x004fe2000000000a */
[----:B------:R-:W-:Y:S01]  /*e6b0*/  VIADD R19, R17, UR4 ;  /* 0x0000000411137c36 */ /* 0x000fe20008000000 */
[----:B------:R-:W-:Y:S01]  /*e6c0*/  PRMT R0, R26, 0x7632, R0 ;  /* 0x000076321a007816 */ /* 0x000fe20000000000 */
[----:B------:R-:W-:-:S02]  /*e6d0*/  IMAD.WIDE R4, R7, 0x2, R12 ;  /* 0x0000000207047825 */ /* 0x000fc400078e020c */
[----:B------:R0:W-:Y:S02]  /*e6e0*/  @P3 STG.E.U16 desc[UR14][R2.64], R10 ;  /* 0x0000000a02003986 */ /* 0x0001e4000c10150e */
[----:B------:R-:W-:Y:S02]  /*e6f0*/  IMAD.WIDE R6, R7, 0x2, R14 ;  /* 0x0000000207067825 */ /* 0x000fe400078e020e */
[----:B------:R0:W-:Y:S02]  /*e700*/  @P6 STG.E.U16 desc[UR14][R4.64], R26 ;  /* 0x0000001a04006986 */ /* 0x0001e4000c10150e */
[C---:B------:R-:W-:Y:S02]  /*e710*/  IMAD.WIDE R8, R17.reuse, 0x2, R12 ;  /* 0x0000000211087825 */ /* 0x040fe400078e020c */
[----:B------:R0:W-:Y:S02]  /*e720*/  @P4 STG.E.U16 desc[UR14][R6.64], R0 ;  /* 0x0000000006004986 */ /* 0x0001e4000c10150e */
[----:B------:R-:W-:-:S02]  /*e730*/  IMAD.WIDE R16, R17, 0x2, R14 ;  /* 0x0000000211107825 */ /* 0x000fc400078e020e */
[----:B------:R0:W-:Y:S02]  /*e740*/  @P5 STG.E.U16 desc[UR14][R8.64], R11 ;  /* 0x0000000b08005986 */ /* 0x0001e4000c10150e */
[C---:B------:R-:W-:Y:S02]  /*e750*/  IMAD.WIDE R12, R19.reuse, 0x2, R12 ;  /* 0x00000002130c7825 */ /* 0x040fe400078e020c */
[----:B------:R0:W-:Y:S02]  /*e760*/  @P0 STG.E.U16 desc[UR14][R16.64], R18 ;  /* 0x0000001210000986 */ /* 0x0001e4000c10150e */
[----:B------:R-:W-:Y:S02]  /*e770*/  IMAD.WIDE R14, R19, 0x2, R14 ;  /* 0x00000002130e7825 */ /* 0x000fe400078e020e */
[----:B------:R0:W-:Y:S01]  /*e780*/  @P2 STG.E.U16 desc[UR14][R12.64], R27 ;  /* 0x0000001b0c002986 */ /* 0x0001e2000c10150e */
[----:B------:R-:W-:Y:S05]  /*e790*/  @!P1 EXIT ;  /* 0x000000000000994d */ /* 0x000fea0003800000 */
[----:B0-----:R-:W-:-:S05]  /*e7a0*/  PRMT R7, R27, 0x7632, R7 ;  /* 0x000076321b077816 */ /* 0x001fca0000000007 */
[----:B------:R-:W-:Y:S01]  /*e7b0*/  STG.E.U16 desc[UR14][R14.64], R7 ;  /* 0x000000070e007986 */ /* 0x000fe2000c10150e */
[----:B------:R-:W-:Y:S05]  /*e7c0*/  EXIT ;  /* 0x000000000000794d */ /* 0x000fea0003800000 */
.L_x_2:
[----:B------:R-:W-:-:S00]  /*e7d0*/  BRA `(.L_x_2) ;  /* 0xfffffffc00fc7947 */ /* 0x000fc0000383ffff */
[----:B------:R-:W-:-:S00]  /*e7e0*/  NOP ;  /* 0x0000000000007918 */ /* 0x000fc00000000000 */
        /* <DEDUP_REMOVED lines=9> */
.L_x_3:


//--------------------- .nv.shared.matmul_kernel  --------------------------
	.section	.nv.shared.matmul_kernel,"aw",@nobits
	.sectionflags	@""
	.align	16
	.zero		1024


//--------------------- .nv.shared.reserved.0     --------------------------
	.section	.nv.shared.reserved.0,"aw",@nobits
	.weak		__nv_reservedSMEM_offset_0_alias
	.size		__nv_reservedSMEM_offset_0_alias, 0, 0
	.other		__nv_reservedSMEM_offset_0_alias,@"STO_CUDA_RESERVED_SHARED STV_DEFAULT"
__nv_reservedSMEM_offset_0_alias:
	.zero		0


//--------------------- .nv.constant0.matmul_kernel --------------------------
	.section	.nv.constant0.matmul_kernel,"a",@progbits
	.sectionflags	@""
	.align	4
.nv.constant0.matmul_kernel:
	.zero		608


//--------------------- SYMBOLS --------------------------

	.type		.nv.reservedSmem.offset0,@object
	.size		.nv.reservedSmem.offset0,0x4
